	.target	sm_90a

	.elftype	@"ET_EXEC"


//--------------------- .note.nv.tkinfo           --------------------------
	.section	.note.nv.tkinfo,"",@"SHT_NOTE"
	.sectionflags	@"SHF_NOTE_NV_TKINFO"
	.tkinfo
        /*0018*/ 	.word	0x00000002
        /*0030*/ 	.string	""
        /*0030*/ 	.string	"ptxas"
        /*0030*/ 	.string	"Cuda compilation tools, release 13.0, V13.0.88"
        /*0030*/ 	.string	"Build cuda_13.0.r13.0/compiler.36424714_0"
        /*0030*/ 	.string	"-arch sm_90a -m 64 "



//--------------------- .note.nv.cuinfo           --------------------------
	.section	.note.nv.cuinfo,"",@"SHT_NOTE"
	.sectionflags	@"SHF_NOTE_NV_CUINFO"
        /*0018*/ 	.short	0x0002
        /*001a*/ 	.short	0x005a
        /*001c*/ 	.short	0x0082
	.zero		2


//--------------------- .nv.info                  --------------------------
	.section	.nv.info,"",@"SHT_CUDA_INFO"
	.align	4


	//----- nvinfo : EIATTR_REGCOUNT
	.align		4
        /*0000*/ 	.byte	0x04, 0x2f
        /*0002*/ 	.short	(.L_12 - .L_11)
	.align		4
.L_11:
        /*0004*/ 	.word	index@(_ZN7cutlass13device_kernelINS_4gemm6kernel13GemmUniversalIN4cute5tupleIJiiiiEEENS1_10collective13CollectiveMmaINS1_37MainloopSm90TmaGmmaWarpSpecializedFP8ILi2ENS5_IJNS4_1CILi1EEESB_SB_EEENS1_35KernelTmaWarpSpecializedCooperativeEEENS5_IJNSA_ILi128EEENSA_ILi240EEENSA_ILi256EEEEEENS_12float_e4m3_tENS5_IJlSB_lEEESJ_SK_NS4_8TiledMMAINS4_8MMA_AtomIJNS4_4SM904GMMA30MMA_64x16x32_F32E4M3E4M3_SS_TNILNSO_7ScaleInE1ELSQ_1EEEEEENS4_6LayoutINS5_IJNSA_ILi2EEESB_SB_EEENS5_IJSB_NSA_ILi0EEESW_EEEEENS5_IJNS4_10UnderscoreESZ_SZ_EEEEENS4_13SM90_TMA_LOADENS4_14ComposedLayoutINS4_7SwizzleILi3ELi4ELi3EEENS4_18smem_ptr_flag_bitsILi8EEENST_INS5_IJNSA_ILi8EEESF_EEENS5_IJSF_SB_EEEEEEEvNS4_8identityES12_S1C_vS1D_EENS_8epilogue10collective6detail29Sm90TmaWarpSpecializedAdapterINS1G_15DefaultEpilogueISJ_SK_SK_NS1F_6thread17LinearCombinationISJ_Li1EffLNS1K_9ScaleType4KindE0ELNS_15FloatRoundStyleE2ESJ_EENS1_15EpilogueDefaultEEEEEvvEEEEvNT_6ParamsE)
        /*0008*/ 	.word	0x000000a8


	//----- nvinfo : EIATTR_FRAME_SIZE
	.align		4
.L_12:
        /*000c*/ 	.byte	0x04, 0x11
        /*000e*/ 	.short	(.L_14 - .L_13)
	.align		4
.L_13:
        /*0010*/ 	.word	index@(_ZN7cutlass13device_kernelINS_4gemm6kernel13GemmUniversalIN4cute5tupleIJiiiiEEENS1_10collective13CollectiveMmaINS1_37MainloopSm90TmaGmmaWarpSpecializedFP8ILi2ENS5_IJNS4_1CILi1EEESB_SB_EEENS1_35KernelTmaWarpSpecializedCooperativeEEENS5_IJNSA_ILi128EEENSA_ILi240EEENSA_ILi256EEEEEENS_12float_e4m3_tENS5_IJlSB_lEEESJ_SK_NS4_8TiledMMAINS4_8MMA_AtomIJNS4_4SM904GMMA30MMA_64x16x32_F32E4M3E4M3_SS_TNILNSO_7ScaleInE1ELSQ_1EEEEEENS4_6LayoutINS5_IJNSA_ILi2EEESB_SB_EEENS5_IJSB_NSA_ILi0EEESW_EEEEENS5_IJNS4_10UnderscoreESZ_SZ_EEEEENS4_13SM90_TMA_LOADENS4_14ComposedLayoutINS4_7SwizzleILi3ELi4ELi3EEENS4_18smem_ptr_flag_bitsILi8EEENST_INS5_IJNSA_ILi8EEESF_EEENS5_IJSF_SB_EEEEEEEvNS4_8identityES12_S1C_vS1D_EENS_8epilogue10collective6detail29Sm90TmaWarpSpecializedAdapterINS1G_15DefaultEpilogueISJ_SK_SK_NS1F_6thread17LinearCombinationISJ_Li1EffLNS1K_9ScaleType4KindE0ELNS_15FloatRoundStyleE2ESJ_EENS1_15EpilogueDefaultEEEEEvvEEEEvNT_6ParamsE)
        /*0014*/ 	.word	0x00000098


	//----- nvinfo : EIATTR_MIN_STACK_SIZE
	.align		4
.L_14:
        /*0018*/ 	.byte	0x04, 0x12
        /*001a*/ 	.short	(.L_16 - .L_15)
	.align		4
.L_15:
        /*001c*/ 	.word	index@(_ZN7cutlass13device_kernelINS_4gemm6kernel13GemmUniversalIN4cute5tupleIJiiiiEEENS1_10collective13CollectiveMmaINS1_37MainloopSm90TmaGmmaWarpSpecializedFP8ILi2ENS5_IJNS4_1CILi1EEESB_SB_EEENS1_35KernelTmaWarpSpecializedCooperativeEEENS5_IJNSA_ILi128EEENSA_ILi240EEENSA_ILi256EEEEEENS_12float_e4m3_tENS5_IJlSB_lEEESJ_SK_NS4_8TiledMMAINS4_8MMA_AtomIJNS4_4SM904GMMA30MMA_64x16x32_F32E4M3E4M3_SS_TNILNSO_7ScaleInE1ELSQ_1EEEEEENS4_6LayoutINS5_IJNSA_ILi2EEESB_SB_EEENS5_IJSB_NSA_ILi0EEESW_EEEEENS5_IJNS4_10UnderscoreESZ_SZ_EEEEENS4_13SM90_TMA_LOADENS4_14ComposedLayoutINS4_7SwizzleILi3ELi4ELi3EEENS4_18smem_ptr_flag_bitsILi8EEENST_INS5_IJNSA_ILi8EEESF_EEENS5_IJSF_SB_EEEEEEEvNS4_8identityES12_S1C_vS1D_EENS_8epilogue10collective6detail29Sm90TmaWarpSpecializedAdapterINS1G_15DefaultEpilogueISJ_SK_SK_NS1F_6thread17LinearCombinationISJ_Li1EffLNS1K_9ScaleType4KindE0ELNS_15FloatRoundStyleE2ESJ_EENS1_15EpilogueDefaultEEEEEvvEEEEvNT_6ParamsE)
        /*0020*/ 	.word	0x00000098
.L_16:


//--------------------- .nv.compat                --------------------------
	.section	.nv.compat,"",@"SHT_CUDA_COMPAT_INFO"
	.align	4
        /*0000*/ 	.byte	0x02, 0x09, 0x01, 0x00, 0x02, 0x02, 0x04, 0x00, 0x02, 0x05, 0x05, 0x00, 0x03, 0x07, 0x01, 0x01
        /*0010*/ 	.byte	0x02, 0x03, 0x01, 0x00, 0x02, 0x06, 0x01, 0x00, 0x04, 0x0b, 0x08, 0x00, 0x00, 0x00, 0x00, 0x00
        /*0020*/ 	.byte	0x00, 0x00, 0x00, 0x00


//--------------------- .nv.info._ZN7cutlass13device_kernelINS_4gemm6kernel13GemmUniversalIN4cute5tupleIJiiiiEEENS1_10collective13CollectiveMmaINS1_37MainloopSm90TmaGmmaWarpSpecializedFP8ILi2ENS5_IJNS4_1CILi1EEESB_SB_EEENS1_35KernelTmaWarpSpecializedCooperativeEEENS5_IJNSA_ILi128EEENSA_ILi240EEENSA_ILi256EEEEEENS_12float_e4m3_tENS5_IJlSB_lEEESJ_SK_NS4_8TiledMMAINS4_8MMA_AtomIJNS4_4SM904GMMA30MMA_64x16x32_F32E4M3E4M3_SS_TNILNSO_7ScaleInE1ELSQ_1EEEEEENS4_6LayoutINS5_IJNSA_ILi2EEESB_SB_EEENS5_IJSB_NSA_ILi0EEESW_EEEEENS5_IJNS4_10UnderscoreESZ_SZ_EEEEENS4_13SM90_TMA_LOADENS4_14ComposedLayoutINS4_7SwizzleILi3ELi4ELi3EEENS4_18smem_ptr_flag_bitsILi8EEENST_INS5_IJNSA_ILi8EEESF_EEENS5_IJSF_SB_EEEEEEEvNS4_8identityES12_S1C_vS1D_EENS_8epilogue10collective6detail29Sm90TmaWarpSpecializedAdapterINS1G_15DefaultEpilogueISJ_SK_SK_NS1F_6thread17LinearCombinationISJ_Li1EffLNS1K_9ScaleType4KindE0ELNS_15FloatRoundStyleE2ESJ_EENS1_15EpilogueDefaultEEEEEvvEEEEvNT_6ParamsE --------------------------
	.section	.nv.info._ZN7cutlass13device_kernelINS_4gemm6kernel13GemmUniversalIN4cute5tupleIJiiiiEEENS1_10collective13CollectiveMmaINS1_37MainloopSm90TmaGmmaWarpSpecializedFP8ILi2ENS5_IJNS4_1CILi1EEESB_SB_EEENS1_35KernelTmaWarpSpecializedCooperativeEEENS5_IJNSA_ILi128EEENSA_ILi240EEENSA_ILi256EEEEEENS_12float_e4m3_tENS5_IJlSB_lEEESJ_SK_NS4_8TiledMMAINS4_8MMA_AtomIJNS4_4SM904GMMA30MMA_64x16x32_F32E4M3E4M3_SS_TNILNSO_7ScaleInE1ELSQ_1EEEEEENS4_6LayoutINS5_IJNSA_ILi2EEESB_SB_EEENS5_IJSB_NSA_ILi0EEESW_EEEEENS5_IJNS4_10UnderscoreESZ_SZ_EEEEENS4_13SM90_TMA_LOADENS4_14ComposedLayoutINS4_7SwizzleILi3ELi4ELi3EEENS4_18smem_ptr_flag_bitsILi8EEENST_INS5_IJNSA_ILi8EEESF_EEENS5_IJSF_SB_EEEEEEEvNS4_8identityES12_S1C_vS1D_EENS_8epilogue10collective6detail29Sm90TmaWarpSpecializedAdapterINS1G_15DefaultEpilogueISJ_SK_SK_NS1F_6thread17LinearCombinationISJ_Li1EffLNS1K_9ScaleType4KindE0ELNS_15FloatRoundStyleE2ESJ_EENS1_15EpilogueDefaultEEEEEvvEEEEvNT_6ParamsE,"",@"SHT_CUDA_INFO"
	.sectionflags	@""
	.align	4


	//----- nvinfo : EIATTR_CUDA_API_VERSION
	.align		4
        /*0000*/ 	.byte	0x04, 0x37
        /*0002*/ 	.short	(.L_18 - .L_17)
.L_17:
        /*0004*/ 	.word	0x00000082


	//----- nvinfo : EIATTR_KPARAM_INFO
	.align		4
.L_18:
        /*0008*/ 	.byte	0x04, 0x17
        /*000a*/ 	.short	(.L_20 - .L_19)
.L_19:
        /*000c*/ 	.word	0x00000000
        /*0010*/ 	.short	0x0000
        /*0012*/ 	.short	0x0070
        /*0014*/ 	.byte	0x00, 0xf0, 0x01, 0x10


	//----- nvinfo : EIATTR_SPARSE_MMA_MASK
	.align		4
.L_20:
        /*0018*/ 	.byte	0x03, 0x50
        /*001a*/ 	.short	0x0000


	//----- nvinfo : EIATTR_MAXREG_COUNT
	.align		4
        /*001c*/ 	.byte	0x03, 0x1b
        /*001e*/ 	.short	0x00a8


	//----- nvinfo : EIATTR_NUM_BARRIERS
	.align		4
        /*0020*/ 	.byte	0x02, 0x4c
        /*0022*/ 	.byte	0x01
	.zero		1


	//----- nvinfo : EIATTR_ANNOTATIONS
	.align		4
        /*0024*/ 	.byte	0x04, 0x55
        /*0026*/ 	.short	(.L_22 - .L_21)


	//   ....[0]....
.L_21:
        /*0028*/ 	.word	0x00000001
        /*002c*/ 	.byte	0x50, 0x02, 0x00, 0x00, 0x01, 0x00, 0x00, 0x00, 0x70, 0x05, 0x00, 0x00, 0x01, 0x00, 0x00, 0x00
        /* <DEDUP_REMOVED lines=135> */
        /*08ac*/ 	.byte	0x10, 0x3e, 0x01, 0x00


	//----- nvinfo : EIATTR_MERCURY_ISA_VERSION
	.align		4
.L_22:
        /*08b0*/ 	.byte	0x03, 0x5f
        /*08b2*/ 	.short	0x0101


	//----- nvinfo : EIATTR_INT_WARP_WIDE_INSTR_OFFSETS
	.align		4
        /*08b4*/ 	.byte	0x04, 0x31
        /*08b6*/ 	.short	(.L_24 - .L_23)


	//   ....[0]....
.L_23:
        /*08b8*/ 	.word	0x00000440


	//   ....[1]....
        /*08bc*/ 	.word	0x00000450


	//   ....[2]....
        /*08c0*/ 	.word	0x00000580


	//----- nvinfo : EIATTR_COOP_GROUP_MASK_REGIDS
	.align		4
.L_24:
        /*08c4*/ 	.byte	0x04, 0x29
        /*08c6*/ 	.short	(.L_26 - .L_25)


	//   ....[0]....
.L_25:
        /*08c8*/ 	.word	0xffffffff


	//   ....[1]....
        /*08cc*/ 	.word	0xffffffff


	//   ....[2]....
        /*08d0*/ 	.word	0xffffffff


	//   ....[3]....
        /*08d4*/ 	.word	0xffffffff


	//   ....[4]....
        /*08d8*/ 	.word	0xffffffff


	//----- nvinfo : EIATTR_COOP_GROUP_INSTR_OFFSETS
	.align		4
.L_26:
        /*08dc*/ 	.byte	0x04, 0x28
        /*08de*/ 	.short	(.L_28 - .L_27)


	//   ....[0]....
.L_27:
        /*08e0*/ 	.word	0x00000070


	//   ....[1]....
        /*08e4*/ 	.word	0x00000080


	//   ....[2]....
        /*08e8*/ 	.word	0x000001a0


	//   ....[3]....
        /*08ec*/ 	.word	0x00000390


	//   ....[4]....
        /*08f0*/ 	.word	0x00001390


	//----- nvinfo : EIATTR_REG_RECONFIG
	.align		4
.L_28:
        /*08f4*/ 	.byte	0x01, 0x54
	.zero		2


	//----- nvinfo : EIATTR_MBARRIER_INSTR_OFFSETS
	.align		4
        /*08f8*/ 	.byte	0x04, 0x39
        /*08fa*/ 	.short	(.L_30 - .L_29)


	//   ....[0]....
.L_29:
        /*08fc*/ 	.word	0x00000340
        /*0900*/ 	.word	0x000000ff
        /*0904*/ 	.word	0x00000000
        /*0908*/ 	.short	0x0100
        /*090a*/ 	.byte	0x09
	.zero		1


	//   ....[1]....
        /*090c*/ 	.word	0x00000350
        /*0910*/ 	.word	0x000000ff
        /*0914*/ 	.word	0x00000010
        /*0918*/ 	.short	0x0100
        /*091a*/ 	.byte	0x09
	.zero		1


	//   ....[2]....
        /*091c*/ 	.word	0x00000360
        /*0920*/ 	.word	0x000000ff
        /*0924*/ 	.word	0x00000008
        /*0928*/ 	.short	0x0100
        /*092a*/ 	.byte	0x09
	.zero		1


	//   ....[3]....
        /*092c*/ 	.word	0x00000370
        /*0930*/ 	.word	0x000000ff
        /*0934*/ 	.word	0x00000018
        /*0938*/ 	.short	0x0100
        /*093a*/ 	.byte	0x09
	.zero		1


	//   ....[4]....
        /*093c*/ 	.word	0x000005b0
        /*0940*/ 	.word	0x000000ff
        /*0944*/ 	.word	0x00000030
        /*0948*/ 	.short	0x0100
        /*094a*/ 	.byte	0x06
	.zero		1


	//   ....[5]....
        /*094c*/ 	.word	0x000005c0
        /*0950*/ 	.word	0x000000ff
        /*0954*/ 	.word	0x00000038
        /*0958*/ 	.short	0x0100
        /*095a*/ 	.byte	0x06
	.zero		1


	//   ....[6]....
        /*095c*/ 	.word	0x00001b70
        /*0960*/ 	.word	0x000000ff
        /*0964*/ 	.word	0x00000000
        /*0968*/ 	.short	0x010a
        /*096a*/ 	.byte	0x06
	.zero		1


	//   ....[7]....
        /*096c*/ 	.word	0x00001bd0
        /*0970*/ 	.word	0x000000ff
        /*0974*/ 	.word	0x00000000
        /*0978*/ 	.short	0x010a
        /*097a*/ 	.byte	0x06
	.zero		1


	//   ....[8]....
        /*097c*/ 	.word	0x00004fe0
        /*0980*/ 	.word	0x000000ff
        /*0984*/ 	.word	0x00000000
        /*0988*/ 	.short	0x010a
        /*098a*/ 	.byte	0x08
	.zero		1


	//   ....[9]....
        /*098c*/ 	.word	0x00005020
        /*0990*/ 	.word	0x000000ff
        /*0994*/ 	.word	0x00000000
        /*0998*/ 	.short	0x010a
        /*099a*/ 	.byte	0x08
	.zero		1


	//   ....[10]....
        /*099c*/ 	.word	0x000080a0
        /*09a0*/ 	.word	0x000000ff
        /*09a4*/ 	.word	0x00000000
        /*09a8*/ 	.short	0x0101
        /*09aa*/ 	.byte	0x07
	.zero		1


	//   ....[11]....
        /*09ac*/ 	.word	0x00008f60
        /*09b0*/ 	.word	0x000000ff
        /*09b4*/ 	.word	0x00000000
        /*09b8*/ 	.short	0x0101
        /*09ba*/ 	.byte	0x06
	.zero		1


	//   ....[12]....
        /*09bc*/ 	.word	0x00013070
        /*09c0*/ 	.word	0x0000000c
        /*09c4*/ 	.word	0x00000010
        /*09c8*/ 	.short	0x010a
        /*09ca*/ 	.byte	0x3f
	.zero		1


	//   ....[13]....
        /*09cc*/ 	.word	0x000134f0
        /*09d0*/ 	.word	0x00000003
        /*09d4*/ 	.word	0x00000038
        /*09d8*/ 	.short	0x0101
        /*09da*/ 	.byte	0x3f
	.zero		1


	//   ....[14]....
        /*09dc*/ 	.word	0x00013c80
        /*09e0*/ 	.word	0x00000007
        /*09e4*/ 	.word	0x00000000
        /*09e8*/ 	.short	0x010a
        /*09ea*/ 	.byte	0x3f
	.zero		1


	//   ....[15]....
        /*09ec*/ 	.word	0x00013d00
        /*09f0*/ 	.word	0x00000003
        /*09f4*/ 	.word	0x00000000
        /*09f8*/ 	.short	0x010a
        /*09fa*/ 	.byte	0x3f
	.zero		1


	//   ....[16]....
        /*09fc*/ 	.word	0x00013d70
        /*0a00*/ 	.word	0x00000003
        /*0a04*/ 	.word	0x00000000
        /*0a08*/ 	.short	0x010a
        /*0a0a*/ 	.byte	0x3f
	.zero		1


	//   ....[17]....
        /*0a0c*/ 	.word	0x00013de0
        /*0a10*/ 	.word	0x00000000
        /*0a14*/ 	.word	0x00000000
        /*0a18*/ 	.short	0x010a
        /*0a1a*/ 	.byte	0x3f
	.zero		1


	//   ....[18]....
        /*0a1c*/ 	.word	0x00013ec0
        /*0a20*/ 	.word	0x0000000c
        /*0a24*/ 	.word	0x00000010
        /*0a28*/ 	.short	0x010a
        /*0a2a*/ 	.byte	0x3f
	.zero		1


	//   ....[19]....
        /*0a2c*/ 	.word	0x00013fa0
        /*0a30*/ 	.word	0x00000007
        /*0a34*/ 	.word	0x00000000
        /*0a38*/ 	.short	0x010a
        /*0a3a*/ 	.byte	0x3f
	.zero		1


	//----- nvinfo : EIATTR_NUM_MBARRIERS
	.align		4
.L_30:
        /*0a3c*/ 	.byte	0x03, 0x38
        /*0a3e*/ 	.short	0x0006


	//----- nvinfo : EIATTR_EXIT_INSTR_OFFSETS
	.align		4
        /*0a40*/ 	.byte	0x04, 0x1c
        /*0a42*/ 	.short	(.L_32 - .L_31)


	//   ....[0]....
.L_31:
        /*0a44*/ 	.word	0x00000620


	//   ....[1]....
        /*0a48*/ 	.word	0x00000fb0


	//   ....[2]....
        /*0a4c*/ 	.word	0x00012680


	//   ....[3]....
        /*0a50*/ 	.word	0x00012ce0


	//   ....[4]....
        /*0a54*/ 	.word	0x00013d50


	//----- nvinfo : EIATTR_MAX_THREADS
	.align		4
.L_32:
        /*0a58*/ 	.byte	0x04, 0x05
        /*0a5a*/ 	.short	(.L_34 - .L_33)
.L_33:
        /*0a5c*/ 	.word	0x00000180
        /*0a60*/ 	.word	0x00000001
        /*0a64*/ 	.word	0x00000001


	//----- nvinfo : EIATTR_CRS_STACK_SIZE
	.align		4
.L_34:
        /*0a68*/ 	.byte	0x04, 0x1e
        /*0a6a*/ 	.short	(.L_36 - .L_35)
.L_35:
        /*0a6c*/ 	.word	0x00000000


	//----- nvinfo : EIATTR_CBANK_PARAM_SIZE
	.align		4
.L_36:
        /*0a70*/ 	.byte	0x03, 0x19
        /*0a72*/ 	.short	0x0470


	//----- nvinfo : EIATTR_PARAM_CBANK
	.align		4
        /*0a74*/ 	.byte	0x04, 0x0a
        /*0a76*/ 	.short	(.L_38 - .L_37)
	.align		4
.L_37:
        /*0a78*/ 	.word	index@(.nv.constant0._ZN7cutlass13device_kernelINS_4gemm6kernel13GemmUniversalIN4cute5tupleIJiiiiEEENS1_10collective13CollectiveMmaINS1_37MainloopSm90TmaGmmaWarpSpecializedFP8ILi2ENS5_IJNS4_1CILi1EEESB_SB_EEENS1_35KernelTmaWarpSpecializedCooperativeEEENS5_IJNSA_ILi128EEENSA_ILi240EEENSA_ILi256EEEEEENS_12float_e4m3_tENS5_IJlSB_lEEESJ_SK_NS4_8TiledMMAINS4_8MMA_AtomIJNS4_4SM904GMMA30MMA_64x16x32_F32E4M3E4M3_SS_TNILNSO_7ScaleInE1ELSQ_1EEEEEENS4_6LayoutINS5_IJNSA_ILi2EEESB_SB_EEENS5_IJSB_NSA_ILi0EEESW_EEEEENS5_IJNS4_10UnderscoreESZ_SZ_EEEEENS4_13SM90_TMA_LOADENS4_14ComposedLayoutINS4_7SwizzleILi3ELi4ELi3EEENS4_18smem_ptr_flag_bitsILi8EEENST_INS5_IJNSA_ILi8EEESF_EEENS5_IJSF_SB_EEEEEEEvNS4_8identityES12_S1C_vS1D_EENS_8epilogue10collective6detail29Sm90TmaWarpSpecializedAdapterINS1G_15DefaultEpilogueISJ_SK_SK_NS1F_6thread17LinearCombinationISJ_Li1EffLNS1K_9ScaleType4KindE0ELNS_15FloatRoundStyleE2ESJ_EENS1_15EpilogueDefaultEEEEEvvEEEEvNT_6ParamsE)
        /*0a7c*/ 	.short	0x0210
        /*0a7e*/ 	.short	0x0470


	//----- nvinfo : EIATTR_SW_WAR
	.align		4
.L_38:
        /*0a80*/ 	.byte	0x04, 0x36
        /*0a82*/ 	.short	(.L_40 - .L_39)
.L_39:
        /*0a84*/ 	.word	0x00000008
.L_40:


//--------------------- .nv.callgraph             --------------------------
	.section	.nv.callgraph,"",@"SHT_CUDA_CALLGRAPH"
	.align	4
	.sectionentsize	8
	.align		4
        /*0000*/ 	.word	0x00000000
	.align		4
        /*0004*/ 	.word	0xffffffff
	.align		4
        /*0008*/ 	.word	0x00000000
	.align		4
        /*000c*/ 	.word	0xfffffffe
	.align		4
        /*0010*/ 	.word	0x00000000
	.align		4
        /*0014*/ 	.word	0xfffffffd
	.align		4
        /*0018*/ 	.word	0x00000000
	.align		4
        /*001c*/ 	.word	0xfffffffc


//--------------------- .nv.constant4             --------------------------
	.section	.nv.constant4,"a",@progbits
	.align	8
	.align		8
.nv.constant4:
        /*0000*/ 	.dword	_ZN40_INTERNAL_430bed89_4_k_cu_7d7288f3_168074cuda3std3__45__cpo5beginE
	.align		8
        /*0008*/ 	.dword	_ZN40_INTERNAL_430bed89_4_k_cu_7d7288f3_168074cuda3std3__45__cpo3endE
	.align		8
        /*0010*/ 	.dword	_ZN40_INTERNAL_430bed89_4_k_cu_7d7288f3_168074cuda3std3__45__cpo6cbeginE
	.align		8
        /*0018*/ 	.dword	_ZN40_INTERNAL_430bed89_4_k_cu_7d7288f3_168074cuda3std3__45__cpo4cendE
	.align		8
        /*0020*/ 	.dword	_ZN40_INTERNAL_430bed89_4_k_cu_7d7288f3_168074cuda3std3__442_GLOBAL__N__430bed89_4_k_cu_7d7288f3_168076ignoreE
	.align		8
        /*0028*/ 	.dword	_ZN40_INTERNAL_430bed89_4_k_cu_7d7288f3_168074cuda3std3__419piecewise_constructE
	.align		8
        /*0030*/ 	.dword	_ZN40_INTERNAL_430bed89_4_k_cu_7d7288f3_168074cuda3std3__48in_placeE
	.align		8
        /*0038*/ 	.dword	_ZN40_INTERNAL_430bed89_4_k_cu_7d7288f3_168074cuda3std6ranges3__45__cpo4swapE
	.align		8
        /*0040*/ 	.dword	_ZN40_INTERNAL_430bed89_4_k_cu_7d7288f3_168074cuda3std6ranges3__45__cpo9iter_moveE
	.align		8
        /*0048*/ 	.dword	_ZN40_INTERNAL_430bed89_4_k_cu_7d7288f3_168074cute7productE
	.align		8
        /*0050*/ 	.dword	_ZN40_INTERNAL_430bed89_4_k_cu_7d7288f3_168074cute1_E


//--------------------- .text._ZN7cutlass13device_kernelINS_4gemm6kernel13GemmUniversalIN4cute5tupleIJiiiiEEENS1_10collective13CollectiveMmaINS1_37MainloopSm90TmaGmmaWarpSpecializedFP8ILi2ENS5_IJNS4_1CILi1EEESB_SB_EEENS1_35KernelTmaWarpSpecializedCooperativeEEENS5_IJNSA_ILi128EEENSA_ILi240EEENSA_ILi256EEEEEENS_12float_e4m3_tENS5_IJlSB_lEEESJ_SK_NS4_8TiledMMAINS4_8MMA_AtomIJNS4_4SM904GMMA30MMA_64x16x32_F32E4M3E4M3_SS_TNILNSO_7ScaleInE1ELSQ_1EEEEEENS4_6LayoutINS5_IJNSA_ILi2EEESB_SB_EEENS5_IJSB_NSA_ILi0EEESW_EEEEENS5_IJNS4_10UnderscoreESZ_SZ_EEEEENS4_13SM90_TMA_LOADENS4_14ComposedLayoutINS4_7SwizzleILi3ELi4ELi3EEENS4_18smem_ptr_flag_bitsILi8EEENST_INS5_IJNSA_ILi8EEESF_EEENS5_IJSF_SB_EEEEEEEvNS4_8identityES12_S1C_vS1D_EENS_8epilogue10collective6detail29Sm90TmaWarpSpecializedAdapterINS1G_15DefaultEpilogueISJ_SK_SK_NS1F_6thread17LinearCombinationISJ_Li1EffLNS1K_9ScaleType4KindE0ELNS_15FloatRoundStyleE2ESJ_EENS1_15EpilogueDefaultEEEEEvvEEEEvNT_6ParamsE --------------------------
	.section	.text._ZN7cutlass13device_kernelINS_4gemm6kernel13GemmUniversalIN4cute5tupleIJiiiiEEENS1_10collective13CollectiveMmaINS1_37MainloopSm90TmaGmmaWarpSpecializedFP8ILi2ENS5_IJNS4_1CILi1EEESB_SB_EEENS1_35KernelTmaWarpSpecializedCooperativeEEENS5_IJNSA_ILi128EEENSA_ILi240EEENSA_ILi256EEEEEENS_12float_e4m3_tENS5_IJlSB_lEEESJ_SK_NS4_8TiledMMAINS4_8MMA_AtomIJNS4_4SM904GMMA30MMA_64x16x32_F32E4M3E4M3_SS_TNILNSO_7ScaleInE1ELSQ_1EEEEEENS4_6LayoutINS5_IJNSA_ILi2EEESB_SB_EEENS5_IJSB_NSA_ILi0EEESW_EEEEENS5_IJNS4_10UnderscoreESZ_SZ_EEEEENS4_13SM90_TMA_LOADENS4_14ComposedLayoutINS4_7SwizzleILi3ELi4ELi3EEENS4_18smem_ptr_flag_bitsILi8EEENST_INS5_IJNSA_ILi8EEESF_EEENS5_IJSF_SB_EEEEEEEvNS4_8identityES12_S1C_vS1D_EENS_8epilogue10collective6detail29Sm90TmaWarpSpecializedAdapterINS1G_15DefaultEpilogueISJ_SK_SK_NS1F_6thread17LinearCombinationISJ_Li1EffLNS1K_9ScaleType4KindE0ELNS_15FloatRoundStyleE2ESJ_EENS1_15EpilogueDefaultEEEEEvvEEEEvNT_6ParamsE,"ax",@progbits
	.align	128
.text._ZN7cutlass13device_kernelINS_4gemm6kernel13GemmUniversalIN4cute5tupleIJiiiiEEENS1_10collective13CollectiveMmaINS1_37MainloopSm90TmaGmmaWarpSpecializedFP8ILi2ENS5_IJNS4_1CILi1EEESB_SB_EEENS1_35KernelTmaWarpSpecializedCooperativeEEENS5_IJNSA_ILi128EEENSA_ILi240EEENSA_ILi256EEEEEENS_12float_e4m3_tENS5_IJlSB_lEEESJ_SK_NS4_8TiledMMAINS4_8MMA_AtomIJNS4_4SM904GMMA30MMA_64x16x32_F32E4M3E4M3_SS_TNILNSO_7ScaleInE1ELSQ_1EEEEEENS4_6LayoutINS5_IJNSA_ILi2EEESB_SB_EEENS5_IJSB_NSA_ILi0EEESW_EEEEENS5_IJNS4_10UnderscoreESZ_SZ_EEEEENS4_13SM90_TMA_LOADENS4_14ComposedLayoutINS4_7SwizzleILi3ELi4ELi3EEENS4_18smem_ptr_flag_bitsILi8EEENST_INS5_IJNSA_ILi8EEESF_EEENS5_IJSF_SB_EEEEEEEvNS4_8identityES12_S1C_vS1D_EENS_8epilogue10collective6detail29Sm90TmaWarpSpecializedAdapterINS1G_15DefaultEpilogueISJ_SK_SK_NS1F_6thread17LinearCombinationISJ_Li1EffLNS1K_9ScaleType4KindE0ELNS_15FloatRoundStyleE2ESJ_EENS1_15EpilogueDefaultEEEEEvvEEEEvNT_6ParamsE:
        .type           _ZN7cutlass13device_kernelINS_4gemm6kernel13GemmUniversalIN4cute5tupleIJiiiiEEENS1_10collective13CollectiveMmaINS1_37MainloopSm90TmaGmmaWarpSpecializedFP8ILi2ENS5_IJNS4_1CILi1EEESB_SB_EEENS1_35KernelTmaWarpSpecializedCooperativeEEENS5_IJNSA_ILi128EEENSA_ILi240EEENSA_ILi256EEEEEENS_12float_e4m3_tENS5_IJlSB_lEEESJ_SK_NS4_8TiledMMAINS4_8MMA_AtomIJNS4_4SM904GMMA30MMA_64x16x32_F32E4M3E4M3_SS_TNILNSO_7ScaleInE1ELSQ_1EEEEEENS4_6LayoutINS5_IJNSA_ILi2EEESB_SB_EEENS5_IJSB_NSA_ILi0EEESW_EEEEENS5_IJNS4_10UnderscoreESZ_SZ_EEEEENS4_13SM90_TMA_LOADENS4_14ComposedLayoutINS4_7SwizzleILi3ELi4ELi3EEENS4_18smem_ptr_flag_bitsILi8EEENST_INS5_IJNSA_ILi8EEESF_EEENS5_IJSF_SB_EEEEEEEvNS4_8identityES12_S1C_vS1D_EENS_8epilogue10collective6detail29Sm90TmaWarpSpecializedAdapterINS1G_15DefaultEpilogueISJ_SK_SK_NS1F_6thread17LinearCombinationISJ_Li1EffLNS1K_9ScaleType4KindE0ELNS_15FloatRoundStyleE2ESJ_EENS1_15EpilogueDefaultEEEEEvvEEEEvNT_6ParamsE,@function
        .size           _ZN7cutlass13device_kernelINS_4gemm6kernel13GemmUniversalIN4cute5tupleIJiiiiEEENS1_10collective13CollectiveMmaINS1_37MainloopSm90TmaGmmaWarpSpecializedFP8ILi2ENS5_IJNS4_1CILi1EEESB_SB_EEENS1_35KernelTmaWarpSpecializedCooperativeEEENS5_IJNSA_ILi128EEENSA_ILi240EEENSA_ILi256EEEEEENS_12float_e4m3_tENS5_IJlSB_lEEESJ_SK_NS4_8TiledMMAINS4_8MMA_AtomIJNS4_4SM904GMMA30MMA_64x16x32_F32E4M3E4M3_SS_TNILNSO_7ScaleInE1ELSQ_1EEEEEENS4_6LayoutINS5_IJNSA_ILi2EEESB_SB_EEENS5_IJSB_NSA_ILi0EEESW_EEEEENS5_IJNS4_10UnderscoreESZ_SZ_EEEEENS4_13SM90_TMA_LOADENS4_14ComposedLayoutINS4_7SwizzleILi3ELi4ELi3EEENS4_18smem_ptr_flag_bitsILi8EEENST_INS5_IJNSA_ILi8EEESF_EEENS5_IJSF_SB_EEEEEEEvNS4_8identityES12_S1C_vS1D_EENS_8epilogue10collective6detail29Sm90TmaWarpSpecializedAdapterINS1G_15DefaultEpilogueISJ_SK_SK_NS1F_6thread17LinearCombinationISJ_Li1EffLNS1K_9ScaleType4KindE0ELNS_15FloatRoundStyleE2ESJ_EENS1_15EpilogueDefaultEEEEEvvEEEEvNT_6ParamsE,(.L_x_309 - _ZN7cutlass13device_kernelINS_4gemm6kernel13GemmUniversalIN4cute5tupleIJiiiiEEENS1_10collective13CollectiveMmaINS1_37MainloopSm90TmaGmmaWarpSpecializedFP8ILi2ENS5_IJNS4_1CILi1EEESB_SB_EEENS1_35KernelTmaWarpSpecializedCooperativeEEENS5_IJNSA_ILi128EEENSA_ILi240EEENSA_ILi256EEEEEENS_12float_e4m3_tENS5_IJlSB_lEEESJ_SK_NS4_8TiledMMAINS4_8MMA_AtomIJNS4_4SM904GMMA30MMA_64x16x32_F32E4M3E4M3_SS_TNILNSO_7ScaleInE1ELSQ_1EEEEEENS4_6LayoutINS5_IJNSA_ILi2EEESB_SB_EEENS5_IJSB_NSA_ILi0EEESW_EEEEENS5_IJNS4_10UnderscoreESZ_SZ_EEEEENS4_13SM90_TMA_LOADENS4_14ComposedLayoutINS4_7SwizzleILi3ELi4ELi3EEENS4_18smem_ptr_flag_bitsILi8EEENST_INS5_IJNSA_ILi8EEESF_EEENS5_IJSF_SB_EEEEEEEvNS4_8identityES12_S1C_vS1D_EENS_8epilogue10collective6detail29Sm90TmaWarpSpecializedAdapterINS1G_15DefaultEpilogueISJ_SK_SK_NS1F_6thread17LinearCombinationISJ_Li1EffLNS1K_9ScaleType4KindE0ELNS_15FloatRoundStyleE2ESJ_EENS1_15EpilogueDefaultEEEEEvvEEEEvNT_6ParamsE)
        .other          _ZN7cutlass13device_kernelINS_4gemm6kernel13GemmUniversalIN4cute5tupleIJiiiiEEENS1_10collective13CollectiveMmaINS1_37MainloopSm90TmaGmmaWarpSpecializedFP8ILi2ENS5_IJNS4_1CILi1EEESB_SB_EEENS1_35KernelTmaWarpSpecializedCooperativeEEENS5_IJNSA_ILi128EEENSA_ILi240EEENSA_ILi256EEEEEENS_12float_e4m3_tENS5_IJlSB_lEEESJ_SK_NS4_8TiledMMAINS4_8MMA_AtomIJNS4_4SM904GMMA30MMA_64x16x32_F32E4M3E4M3_SS_TNILNSO_7ScaleInE1ELSQ_1EEEEEENS4_6LayoutINS5_IJNSA_ILi2EEESB_SB_EEENS5_IJSB_NSA_ILi0EEESW_EEEEENS5_IJNS4_10UnderscoreESZ_SZ_EEEEENS4_13SM90_TMA_LOADENS4_14ComposedLayoutINS4_7SwizzleILi3ELi4ELi3EEENS4_18smem_ptr_flag_bitsILi8EEENST_INS5_IJNSA_ILi8EEESF_EEENS5_IJSF_SB_EEEEEEEvNS4_8identityES12_S1C_vS1D_EENS_8epilogue10collective6detail29Sm90TmaWarpSpecializedAdapterINS1G_15DefaultEpilogueISJ_SK_SK_NS1F_6thread17LinearCombinationISJ_Li1EffLNS1K_9ScaleType4KindE0ELNS_15FloatRoundStyleE2ESJ_EENS1_15EpilogueDefaultEEEEEvvEEEEvNT_6ParamsE,@"STO_CUDA_ENTRY STV_DEFAULT"
_ZN7cutlass13device_kernelINS_4gemm6kernel13GemmUniversalIN4cute5tupleIJiiiiEEENS1_10collective13CollectiveMmaINS1_37MainloopSm90TmaGmmaWarpSpecializedFP8ILi2ENS5_IJNS4_1CILi1EEESB_SB_EEENS1_35KernelTmaWarpSpecializedCooperativeEEENS5_IJNSA_ILi128EEENSA_ILi240EEENSA_ILi256EEEEEENS_12float_e4m3_tENS5_IJlSB_lEEESJ_SK_NS4_8TiledMMAINS4_8MMA_AtomIJNS4_4SM904GMMA30MMA_64x16x32_F32E4M3E4M3_SS_TNILNSO_7ScaleInE1ELSQ_1EEEEEENS4_6LayoutINS5_IJNSA_ILi2EEESB_SB_EEENS5_IJSB_NSA_ILi0EEESW_EEEEENS5_IJNS4_10UnderscoreESZ_SZ_EEEEENS4_13SM90_TMA_LOADENS4_14ComposedLayoutINS4_7SwizzleILi3ELi4ELi3EEENS4_18smem_ptr_flag_bitsILi8EEENST_INS5_IJNSA_ILi8EEESF_EEENS5_IJSF_SB_EEEEEEEvNS4_8identityES12_S1C_vS1D_EENS_8epilogue10collective6detail29Sm90TmaWarpSpecializedAdapterINS1G_15DefaultEpilogueISJ_SK_SK_NS1F_6thread17LinearCombinationISJ_Li1EffLNS1K_9ScaleType4KindE0ELNS_15FloatRoundStyleE2ESJ_EENS1_15EpilogueDefaultEEEEEvvEEEEvNT_6ParamsE:
[----:B------:R-:W0:Y:S02]  /*0000*/  LDC R1, c[0x0][0x28] ;  /* 0x00000a00ff017b82 */ /* 0x000e240000000800 */
[----:B0-----:R-:W-:Y:S01]  /*0010*/  VIADD R1, R1, 0xffffff68 ;  /* 0xffffff6801017836 */ /* 0x001fe20000000000 */
[----:B------:R-:W0:Y:S01]  /*0020*/  S2R R2, SR_TID.X ;  /* 0x0000000000027919 */ /* 0x000e220000002100 */
[----:B------:R-:W-:Y:S01]  /*0030*/  ELECT P0, URZ, PT ;  /* 0x00000000003f782f */ /* 0x000fe20003800000 */
[----:B------:R-:W-:Y:S01]  /*0040*/  BSSY B0, `(.L_x_0) ;  /* 0x0000015000007945 */ /* 0x000fe20003800000 */
[--C-:B0-----:R-:W-:Y:S02]  /*0050*/  SHF.R.U32.HI R0, RZ, 0x5, R2.reuse ;  /* 0x00000005ff007819 */ /* 0x101fe40000011602 */
[----:B------:R-:W-:-:S03]  /*0060*/  SHF.R.U32.HI R2, RZ, 0x7, R2 ;  /* 0x00000007ff027819 */ /* 0x000fc60000011602 */
[----:B------:R-:W0:Y:S04]  /*0070*/  SHFL.IDX PT, R3, R0, RZ, 0x1f ;  /* 0x00001fff00037589 */ /* 0x000e2800000e0000 */
[----:B------:R-:W1:Y:S01]  /*0080*/  SHFL.IDX PT, R2, R2, RZ, 0x1f ;  /* 0x00001fff02027589 */ /* 0x000e6200000e0000 */
[----:B0-----:R-:W-:Y:S02]  /*0090*/  R2UR UR4, R3 ;  /* 0x00000000030472ca */ /* 0x001fe400000e0000 */
[----:B-1----:R-:W-:-:S11]  /*00a0*/  R2UR UR6, R2 ;  /* 0x00000000020672ca */ /* 0x002fd600000e0000 */
[----:B------:R-:W-:Y:S02]  /*00b0*/  USHF.R.S32.HI UR5, URZ, 0x1f, UR4 ;  /* 0x0000001f3f057899 */ /* 0x000fe40008011404 */
[----:B------:R-:W-:Y:S02]  /*00c0*/  ISETP.NE.OR P0, PT, RZ, UR4, !P0 ;  /* 0x00000004ff007c0c */ /* 0x000fe4000c705670 */
[----:B------:R-:W-:-:S04]  /*00d0*/  ULEA.HI UR5, UR5, UR4, URZ, 0x2 ;  /* 0x0000000405057291 */ /* 0x000fc8000f8f103f */
[----:B------:R-:W-:-:S04]  /*00e0*/  ULOP3.LUT UR5, UR5, 0xfffffffc, URZ, 0xc0, !UPT ;  /* 0xfffffffc05057892 */ /* 0x000fc8000f8ec03f */
[----:B------:R-:W-:-:S03]  /*00f0*/  UIADD3 UR8, UR4, -UR5, URZ ;  /* 0x8000000504087290 */ /* 0x000fc6000fffe03f */
[----:B------:R-:W-:Y:S09]  /*0100*/  @P0 BRA `(.L_x_1) ;  /* 0x0000000000200947 */ /* 0x000ff20003800000 */
[----:B------:R-:W-:Y:S02]  /*0110*/  ULDC.64 UR4, c[0x0][0x198] ;  /* 0x0000660000047ab9 */ /* 0x000fe40000000a00 */
[----:B------:R-:W-:Y:S02]  /*0120*/  UIADD3 UR10, UP0, UR4, 0xf0, URZ ;  /* 0x000000f0040a7890 */ /* 0x000fe4000ff1e03f */
[----:B------:R-:W-:Y:S02]  /*0130*/  UIADD3 UR4, UP1, UR4, 0x1f0, URZ ;  /* 0x000001f004047890 */ /* 0x000fe4000ff3e03f */
[----:B------:R-:W-:Y:S02]  /*0140*/  UIADD3.X UR11, URZ, UR5, URZ, UP0, !UPT ;  /* 0x000000053f0b7290 */ /* 0x000fe400087fe43f */
[----:B------:R-:W-:-:S07]  /*0150*/  UIADD3.X UR5, URZ, UR5, URZ, UP1, !UPT ;  /* 0x000000053f057290 */ /* 0x000fce0008ffe43f */
[----:B------:R0:W-:Y:S02]  /*0160*/  UTMACCTL.PF [UR10] ;  /* 0x000000000a0079b9 */ /* 0x0001e40008040000 */
[----:B------:R0:W-:Y:S02]  /*0170*/  UTMACCTL.PF [UR4] ;  /* 0x00000000040079b9 */ /* 0x0001e40008040000 */
[----:B0-----:R-:W-:Y:S01]  /*0180*/  NOP ;  /* 0x0000000000007918 */ /* 0x001fe20000000000 */
.L_x_1:
[----:B------:R-:W-:Y:S05]  /*0190*/  BSYNC B0 ;  /* 0x0000000000007941 */ /* 0x000fea0003800000 */
.L_x_0:
[----:B------:R-:W0:Y:S01]  /*01a0*/  SHFL.IDX PT, R2, R0, RZ, 0x1f ;  /* 0x00001fff00027589 */ /* 0x000e2200000e0000 */
[----:B------:R-:W-:Y:S01]  /*01b0*/  UISETP.NE.AND UP0, UPT, UR8, 0x3, UPT ;  /* 0x000000030800788c */ /* 0x000fe2000bf05270 */
[----:B------:R-:W-:Y:S01]  /*01c0*/  ISETP.NE.AND P1, PT, RZ, UR6, PT ;  /* 0x00000006ff007c0c */ /* 0x000fe2000bf25270 */
[----:B------:R-:W-:Y:S02]  /*01d0*/  UIADD3 UR10, UR6, -0x1, URZ ;  /* 0xffffffff060a7890 */ /* 0x000fe4000fffe03f */
[----:B------:R-:W-:Y:S02]  /*01e0*/  UISETP.EQ.OR UP0, UPT, UR8, URZ, !UP0 ;  /* 0x0000003f0800728c */ /* 0x000fe4000c702670 */
[----:B------:R-:W-:Y:S02]  /*01f0*/  UISETP.GE.U32.AND UP1, UPT, UR10, 0x2, UPT ;  /* 0x000000020a00788c */ /* 0x000fe4000bf26070 */
[----:B------:R-:W-:-:S04]  /*0200*/  UISETP.EQ.AND UP0, UPT, UR6, URZ, UP0 ;  /* 0x0000003f0600728c */ /* 0x000fc80008702270 */
[----:B------:R-:W-:-:S04]  /*0210*/  USEL UR4, URZ, 0x1, !UP0 ;  /* 0x000000013f047887 */ /* 0x000fc8000c000000 */
[----:B------:R-:W-:Y:S01]  /*0220*/  USEL UR4, UR4, 0x2, UP1 ;  /* 0x0000000204047887 */ /* 0x000fe20008800000 */
[----:B0-----:R-:W-:-:S05]  /*0230*/  ISETP.NE.AND P0, PT, R2, RZ, PT ;  /* 0x000000ff0200720c */ /* 0x001fca0003f05270 */
[----:B------:R-:W-:-:S05]  /*0240*/  IMAD.U32 R2, RZ, RZ, UR4 ;  /* 0x00000004ff027e24 */ /* 0x000fca000f8e00ff */
[----:B------:R0:W-:Y:S03]  /*0250*/  STL [R1+0x40], R2 ;  /* 0x0000400201007387 */ /* 0x0001e60000100800 */
[----:B------:R-:W-:Y:S05]  /*0260*/  @P0 BRA `(.L_x_2) ;  /* 0x0000000000480947 */ /* 0x000fea0003800000 */
[----:B------:R-:W1:Y:S01]  /*0270*/  S2UR UR9, SR_CgaCtaId ;  /* 0x00000000000979c3 */ /* 0x000e620000008800 */
[----:B------:R-:W-:Y:S01]  /*0280*/  UMOV UR4, 0x400 ;  /* 0x0000040000047882 */ /* 0x000fe20000000000 */
[----:B------:R-:W-:Y:S01]  /*0290*/  UMOV UR5, 0x1 ;  /* 0x0000000100057882 */ /* 0x000fe20000000000 */
[----:B------:R-:W-:Y:S01]  /*02a0*/  UMOV UR6, 0x100 ;  /* 0x0000010000067882 */ /* 0x000fe20000000000 */
[----:B------:R-:W-:Y:S01]  /*02b0*/  ELECT P0, URZ, PT ;  /* 0x00000000003f782f */ /* 0x000fe20003800000 */
[----:B------:R-:W-:-:S04]  /*02c0*/  UIADD3 UR6, -UR6, 0x100000, URZ ;  /* 0x0010000006067890 */ /* 0x000fc8000fffe13f */
[----:B------:R-:W-:Y:S02]  /*02d0*/  USHF.L.U32 UR7, UR6, 0xb, URZ ;  /* 0x0000000b06077899 */ /* 0x000fe4000800063f */
[----:B------:R-:W-:Y:S02]  /*02e0*/  USHF.L.U32 UR6, UR6, 0x1, URZ ;  /* 0x0000000106067899 */ /* 0x000fe4000800063f */
[----:B-1----:R-:W-:Y:S02]  /*02f0*/  ULEA UR9, UR9, UR4, 0x18 ;  /* 0x0000000409097291 */ /* 0x002fe4000f8ec03f */
[----:B------:R-:W-:-:S04]  /*0300*/  UIADD3 UR4, -UR5, 0x100000, URZ ;  /* 0x0010000005047890 */ /* 0x000fc8000fffe13f */
[----:B------:R-:W-:Y:S02]  /*0310*/  USHF.L.U32 UR5, UR4, 0xb, URZ ;  /* 0x0000000b04057899 */ /* 0x000fe4000800063f */
[----:B------:R-:W-:Y:S01]  /*0320*/  USHF.L.U32 UR4, UR4, 0x1, URZ ;  /* 0x0000000104047899 */ /* 0x000fe2000800063f */
[----:B------:R-:W1:Y:S11]  /*0330*/  FENCE.VIEW.ASYNC.S ;  /* 0x00000000000073c6 */ /* 0x000e760000000000 */
[----:B-1----:R1:W2:Y:S01]  /*0340*/  SYNCS.EXCH.64 URZ, [UR9], UR4 ;  /* 0x00000004093f75b2 */ /* 0x0022a20008000100 */
[----:B------:R1:W3:Y:S01]  /*0350*/  SYNCS.EXCH.64 URZ, [UR9+0x10], UR6 ;  /* 0x00001006093f75b2 */ /* 0x0002e20008000100 */
[----:B------:R1:W4:Y:S01]  /*0360*/  SYNCS.EXCH.64 URZ, [UR9+0x8], UR4 ;  /* 0x00000804093f75b2 */ /* 0x0003220008000100 */
[----:B------:R1:W0:Y:S01]  /*0370*/  SYNCS.EXCH.64 URZ, [UR9+0x18], UR6 ;  /* 0x00001806093f75b2 */ /* 0x0002220008000100 */
[----:B------:R-:W-:Y:S01]  /*0380*/  NOP ;  /* 0x0000000000007918 */ /* 0x000fe20000000000 */
.L_x_2:
[----:B------:R-:W5:Y:S01]  /*0390*/  SHFL.IDX PT, R0, R0, RZ, 0x1f ;  /* 0x00001fff00007589 */ /* 0x000f6200000e0000 */
[----:B0-----:R-:W0:Y:S01]  /*03a0*/  LDC R2, c[0x0][0x65c] ;  /* 0x00019700ff027b82 */ /* 0x001e220000000800 */
[----:B------:R-:W-:Y:S01]  /*03b0*/  ELECT P0, URZ, PT ;  /* 0x00000000003f782f */ /* 0x000fe20003800000 */
[----:B------:R-:W-:Y:S01]  /*03c0*/  IMAD.MOV.U32 R3, RZ, RZ, RZ ;  /* 0x000000ffff037224 */ /* 0x000fe200078e00ff */
[----:B-1----:R-:W-:Y:S01]  /*03d0*/  UMOV UR4, 0x20 ;  /* 0x0000002000047882 */ /* 0x002fe20000000000 */
[----:B------:R-:W-:Y:S01]  /*03e0*/  NOP ;  /* 0x0000000000007918 */ /* 0x000fe20000000000 */
[----:B------:R-:W-:Y:S01]  /*03f0*/  NOP ;  /* 0x0000000000007918 */ /* 0x000fe20000000000 */
[----:B-----5:R-:W-:Y:S02]  /*0400*/  ISETP.NE.OR P0, PT, R0, RZ, !P0 ;  /* 0x000000ff0000720c */ /* 0x020fe40004705670 */
[----:B0-----:R-:W-:Y:S01]  /*0410*/  ISETP.NE.AND P3, PT, R2, 0x1, PT ;  /* 0x000000010200780c */ /* 0x001fe20003f65270 */
[----:B------:R-:W0:Y:S01]  /*0420*/  S2R R0, SR_CTAID.Y ;  /* 0x0000000000007919 */ /* 0x000e220000002600 */
[----:B------:R-:W1:Y:S09]  /*0430*/  S2R R2, SR_CTAID.X ;  /* 0x0000000000027919 */ /* 0x000e720000002500 */
[----:B------:R-:W-:Y:S01]  /*0440*/  VOTEU.ALL UP0, P0 ;  /* 0x00000000003f7886 */ /* 0x000fe20000000000 */
[----:B------:R-:W-:Y:S01]  /*0450*/  VOTEU.ALL UP1, P0 ;  /* 0x00000000003f7886 */ /* 0x000fe20000020000 */
[----:B------:R-:W1:Y:S01]  /*0460*/  @P3 LDC R7, c[0x0][0x10] ;  /* 0x00000400ff073b82 */ /* 0x000e620000000800 */
[----:B------:R-:W-:-:S02]  /*0470*/  @P3 IMAD.MOV.U32 R5, RZ, RZ, RZ ;  /* 0x000000ffff053224 */ /* 0x000fc400078e00ff */
[----:B------:R-:W-:Y:S01]  /*0480*/  @P3 IMAD.MOV.U32 R11, RZ, RZ, RZ ;  /* 0x000000ffff0b3224 */ /* 0x000fe200078e00ff */
[----:B------:R-:W-:Y:S01]  /*0490*/  @!UP0 UMOV UR6, 0x400 ;  /* 0x0000040000068882 */ /* 0x000fe20000000000 */
[----:B------:R-:W-:-:S04]  /*04a0*/  @!UP0 UIADD3 UR4, -UR4, 0x100000, URZ ;  /* 0x0010000004048890 */ /* 0x000fc8000fffe13f */
[----:B------:R-:W-:Y:S02]  /*04b0*/  @!UP0 USHF.L.U32 UR5, UR4, 0xb, URZ ;  /* 0x0000000b04058899 */ /* 0x000fe4000800063f */
[----:B------:R-:W-:Y:S01]  /*04c0*/  @!UP0 USHF.L.U32 UR4, UR4, 0x1, URZ ;  /* 0x0000000104048899 */ /* 0x000fe2000800063f */
[----:B------:R-:W5:Y:S08]  /*04d0*/  @!P3 LDC R9, c[0x0][0xc] ;  /* 0x00000300ff09bb82 */ /* 0x000f700000000800 */
[----:B------:R-:W2:Y:S01]  /*04e0*/  @!UP0 S2UR UR7, SR_CgaCtaId ;  /* 0x00000000000789c3 */ /* 0x000ea20000008800 */
[----:B0-----:R-:W-:-:S04]  /*04f0*/  @P3 IMAD.MOV.U32 R4, RZ, RZ, R0 ;  /* 0x000000ffff043224 */ /* 0x001fc800078e0000 */
[----:B-1----:R-:W-:-:S04]  /*0500*/  @P3 IMAD.WIDE.U32 R6, R2, R7, R4 ;  /* 0x0000000702063225 */ /* 0x002fc800078e0004 */
[----:B------:R-:W-:Y:S02]  /*0510*/  @P3 IMAD.MOV.U32 R16, RZ, RZ, R6 ;  /* 0x000000ffff103224 */ /* 0x000fe400078e0006 */
[----:B------:R-:W-:Y:S02]  /*0520*/  @P3 IMAD.IADD R17, R7, 0x1, R11 ;  /* 0x0000000107113824 */ /* 0x000fe400078e020b */
[----:B-----5:R-:W-:-:S04]  /*0530*/  @!P3 IMAD.WIDE.U32 R4, R9, R0, R2 ;  /* 0x000000000904b225 */ /* 0x020fc800078e0002 */
[----:B------:R-:W-:Y:S02]  /*0540*/  @!P3 IMAD.MOV.U32 R16, RZ, RZ, R4 ;  /* 0x000000ffff10b224 */ /* 0x000fe400078e0004 */
[----:B------:R-:W-:Y:S01]  /*0550*/  @!P3 IMAD.MOV.U32 R17, RZ, RZ, R5 ;  /* 0x000000ffff11b224 */ /* 0x000fe200078e0005 */
[----:B--2---:R-:W-:Y:S02]  /*0560*/  @!UP0 ULEA UR6, UR7, UR6, 0x18 ;  /* 0x0000000607068291 */ /* 0x004fe4000f8ec03f */
[----:B------:R0:W-:Y:S01]  /*0570*/  STL [R1+0x4c], R16 ;  /* 0x00004c1001007387 */ /* 0x0001e20000100800 */
[----:B------:R-:W-:-:S03]  /*0580*/  VOTEU.ALL UP0, P0 ;  /* 0x00000000003f7886 */ /* 0x000fc60000000000 */
[----:B------:R0:W-:Y:S04]  /*0590*/  STL [R1+0x48], R17 ;  /* 0x0000481101007387 */ /* 0x0001e80000100800 */
[----:B------:R-:W1:Y:S02]  /*05a0*/  FENCE.VIEW.ASYNC.S ;  /* 0x00000000000073c6 */ /* 0x000e640000000000 */
[----:B-1----:R0:W3:Y:S01]  /*05b0*/  @!UP0 SYNCS.EXCH.64 URZ, [UR6+0x30], UR4 ;  /* 0x00003004063f85b2 */ /* 0x0020e20008000100 */
[----:B------:R0:W3:Y:S01]  /*05c0*/  @!UP1 SYNCS.EXCH.64 URZ, [UR6+0x38], UR4 ;  /* 0x00003804063f95b2 */ /* 0x0000e20008000100 */
[----:B------:R-:W-:Y:S01]  /*05d0*/  NOP ;  /* 0x0000000000007918 */ /* 0x000fe20000000000 */
[----:B---34-:R-:W-:Y:S06]  /*05e0*/  BAR.SYNC.DEFER_BLOCKING 0x0 ;  /* 0x0000000000007b1d */ /* 0x018fec0000010000 */
[----:B0-----:R-:W-:Y:S05]  /*05f0*/  @!P1 BRA `(.L_x_3) ;  /* 0x0000012000249947 */ /* 0x001fea0003800000 */
[----:B------:R-:W-:-:S06]  /*0600*/  UISETP.GT.U32.AND UP0, UPT, UR10, 0x1, UPT ;  /* 0x000000010a00788c */ /* 0x000fcc000bf04070 */
[----:B------:R-:W-:-:S13]  /*0610*/  PLOP3.LUT P0, PT, PT, PT, UP0, 0x80, 0x0 ;  /* 0x000000000000781c */ /* 0x000fda0003f0f008 */
[----:B------:R-:W-:Y:S05]  /*0620*/  @P0 EXIT ;  /* 0x000000000000094d */ /* 0x000fea0003800000 */
[----:B------:R-:W-:Y:S01]  /*0630*/  IMAD.MOV.U32 R5, RZ, RZ, -0x1 ;  /* 0xffffffffff057424 */ /* 0x000fe200078e00ff */
[----:B------:R-:W-:Y:S01]  /*0640*/  ULDC.64 UR4, c[0x0][0x650] ;  /* 0x0001940000047ab9 */ /* 0x000fe20000000a00 */
[----:B------:R-:W-:Y:S01]  /*0650*/  IMAD.MOV.U32 R6, RZ, RZ, -0x1 ;  /* 0xffffffffff067424 */ /* 0x000fe200078e00ff */
[----:B------:R-:W-:Y:S01]  /*0660*/  ISETP.GE.U32.AND P0, PT, R16, UR4, PT ;  /* 0x0000000410007c0c */ /* 0x000fe2000bf06070 */
[----:B------:R-:W-:Y:S01]  /*0670*/  UMOV UR4, 0xffffffff ;  /* 0xffffffff00047882 */ /* 0x000fe20000000000 */
[----:B------:R0:W-:Y:S01]  /*0680*/  STL [R1+0x60], R5 ;  /* 0x0000600501007387 */ /* 0x0001e20000100800 */
[----:B------:R-:W-:Y:S02]  /*0690*/  PRMT R4, RZ, 0x7610, R4 ;  /* 0x00007610ff047816 */ /* 0x000fe40000000004 */
[----:B------:R-:W-:Y:S01]  /*06a0*/  ISETP.GE.U32.AND.EX P0, PT, R17, UR5, PT, P0 ;  /* 0x0000000511007c0c */ /* 0x000fe2000bf06100 */
[----:B------:R1:W-:Y:S01]  /*06b0*/  STL [R1+0x5c], R6 ;  /* 0x00005c0601007387 */ /* 0x0003e20000100800 */
[----:B0-----:R-:W-:-:S05]  /*06c0*/  IMAD.U32 R5, RZ, RZ, UR4 ;  /* 0x00000004ff057e24 */ /* 0x001fca000f8e00ff */
[----:B------:R1:W-:Y:S06]  /*06d0*/  STL [R1+0x54], R5 ;  /* 0x0000540501007387 */ /* 0x0003ec0000100800 */
[----:B------:R-:W-:Y:S05]  /*06e0*/  @P0 BRA `(.L_x_4) ;  /* 0x0000000400700947 */ /* 0x000fea0003800000 */
[----:B------:R-:W0:Y:S01]  /*06f0*/  LDC.64 R12, c[0x0][0x628] ;  /* 0x00018a00ff0c7b82 */ /* 0x000e220000000a00 */
[----:B------:R-:W-:Y:S02]  /*0700*/  IMAD.MOV.U32 R4, RZ, RZ, R16 ;  /* 0x000000ffff047224 */ /* 0x000fe400078e0010 */
[----:B-1----:R-:W-:-:S05]  /*0710*/  IMAD.MOV.U32 R5, RZ, RZ, R17 ;  /* 0x000000ffff057224 */ /* 0x002fca00078e0011 */
[----:B------:R-:W1:Y:S08]  /*0720*/  LDC R10, c[0x0][0x630] ;  /* 0x00018c00ff0a7b82 */ /* 0x000e700000000800 */
[----:B------:R-:W2:Y:S01]  /*0730*/  LDC.64 R14, c[0x0][0x620] ;  /* 0x00018800ff0e7b82 */ /* 0x000ea20000000a00 */
[----:B0-----:R-:W-:-:S04]  /*0740*/  ISETP.NE.U32.AND P0, PT, R12, RZ, PT ;  /* 0x000000ff0c00720c */ /* 0x001fc80003f05070 */
[----:B------:R-:W-:-:S13]  /*0750*/  ISETP.NE.AND.EX P0, PT, R13, RZ, PT, P0 ;  /* 0x000000ff0d00720c */ /* 0x000fda0003f05300 */
[----:B-12---:R-:W-:Y:S05]  /*0760*/  @!P0 BRA `(.L_x_5) ;  /* 0x0000000000288947 */ /* 0x006fea0003800000 */
[----:B------:R-:W0:Y:S02]  /*0770*/  LDC R9, c[0x0][0x634] ;  /* 0x00018d00ff097b82 */ /* 0x000e240000000800 */
[----:B0-----:R-:W-:-:S05]  /*0780*/  IADD3 R9, P0, R16, R9, RZ ;  /* 0x0000000910097210 */ /* 0x001fca0007f1e0ff */
[----:B------:R-:W-:-:S04]  /*0790*/  IMAD.X R11, RZ, RZ, R17, P0 ;  /* 0x000000ffff0b7224 */ /* 0x000fc800000e0611 */
[----:B------:R-:W-:-:S04]  /*07a0*/  IMAD.WIDE.U32 R4, R11, R12, RZ ;  /* 0x0000000c0b047225 */ /* 0x000fc800078e00ff */
[----:B------:R-:W-:-:S04]  /*07b0*/  IMAD.WIDE.U32 R6, P0, R9, R13, R4 ;  /* 0x0000000d09067225 */ /* 0x000fc80007800004 */
[----:B------:R-:W-:-:S04]  /*07c0*/  IMAD.WIDE.U32 R4, R9, R12, RZ ;  /* 0x0000000c09047225 */ /* 0x000fc800078e00ff */
[----:B------:R-:W-:Y:S01]  /*07d0*/  IMAD.X R9, RZ, RZ, RZ, P0 ;  /* 0x000000ffff097224 */ /* 0x000fe200000e06ff */
[----:B------:R-:W-:Y:S01]  /*07e0*/  IADD3 RZ, P0, R5, R6, RZ ;  /* 0x0000000605ff7210 */ /* 0x000fe20007f1e0ff */
[----:B------:R-:W-:-:S04]  /*07f0*/  IMAD.MOV.U32 R8, RZ, RZ, R7 ;  /* 0x000000ffff087224 */ /* 0x000fc800078e0007 */
[----:B------:R-:W-:-:S08]  /*0800*/  IMAD.WIDE.U32.X R4, R11, R13, R8, P0 ;  /* 0x0000000d0b047225 */ /* 0x000fd000000e0408 */
.L_x_5:
[-CC-:B------:R-:W-:Y:S01]  /*0810*/  SHF.R.U64 R24, R4, R10.reuse, R5.reuse ;  /* 0x0000000a04187219 */ /* 0x180fe20000001205 */
[----:B------:R-:W0:Y:S01]  /*0820*/  LDC R8, c[0x0][0x618] ;  /* 0x00018600ff087b82 */ /* 0x000e220000000800 */
[----:B------:R-:W-:Y:S01]  /*0830*/  SHF.R.U32.HI R4, RZ, R10, R5 ;  /* 0x0000000aff047219 */ /* 0x000fe20000011605 */
[----:B------:R-:W-:Y:S01]  /*0840*/  ULDC UR4, c[0x0][0x150] ;  /* 0x0000540000047ab9 */ /* 0x000fe20000000800 */
[----:B------:R-:W-:Y:S01]  /*0850*/  IADD3 R9, P0, RZ, -R24, RZ ;  /* 0x80000018ff097210 */ /* 0x000fe20007f1e0ff */
[----:B------:R-:W-:Y:S01]  /*0860*/  IMAD.MOV.U32 R5, RZ, RZ, R17 ;  /* 0x000000ffff057224 */ /* 0x000fe200078e0011 */
[----:B------:R-:W-:-:S03]  /*0870*/  I2FP.F32.U32 R3, R2 ;  /* 0x0000000200037245 */ /* 0x000fc60000201000 */
[----:B------:R-:W1:Y:S01]  /*0880*/  LDC.64 R18, c[0x0][0x640] ;  /* 0x00019000ff127b82 */ /* 0x000e620000000a00 */
[----:B------:R-:W-:Y:S02]  /*0890*/  IMAD.X R11, RZ, RZ, ~R4, P0 ;  /* 0x000000ffff0b7224 */ /* 0x000fe400000e0e04 */
[----:B------:R-:W-:Y:S01]  /*08a0*/  FMUL R3, R3, UR4 ;  /* 0x0000000403037c20 */ /* 0x000fe20008400000 */
[----:B------:R-:W-:Y:S01]  /*08b0*/  IMAD.MOV.U32 R4, RZ, RZ, R16 ;  /* 0x000000ffff047224 */ /* 0x000fe200078e0010 */
[----:B------:R-:W-:Y:S01]  /*08c0*/  ULDC UR4, c[0x0][0x154] ;  /* 0x0000550000047ab9 */ /* 0x000fe20000000800 */
[-C--:B------:R-:W-:Y:S02]  /*08d0*/  IMAD R6, R11, R14.reuse, RZ ;  /* 0x0000000e0b067224 */ /* 0x080fe400078e02ff */
[C---:B------:R-:W-:Y:S01]  /*08e0*/  IMAD.WIDE.U32 R4, R9.reuse, R14, R4 ;  /* 0x0000000e09047225 */ /* 0x040fe200078e0004 */
[----:B------:R-:W2:Y:S01]  /*08f0*/  LDC R10, c[0x0][0x608] ;  /* 0x00018200ff0a7b82 */ /* 0x000ea20000000800 */
[----:B------:R-:W3:Y:S02]  /*0900*/  F2I.U32.TRUNC.NTZ R3, R3 ;  /* 0x0000000300037305 */ /* 0x000ee4000020f000 */
[----:B------:R-:W-:-:S04]  /*0910*/  IMAD R9, R9, R15, R6 ;  /* 0x0000000f09097224 */ /* 0x000fc800078e0206 */
[----:B------:R-:W-:Y:S01]  /*0920*/  IMAD.IADD R5, R5, 0x1, R9 ;  /* 0x0000000105057824 */ /* 0x000fe200078e0209 */
[----:B------:R-:W4:Y:S01]  /*0930*/  LDC R7, c[0x0][0x144] ;  /* 0x00005100ff077b82 */ /* 0x000f220000000800 */
[----:B------:R-:W-:-:S03]  /*0940*/  IMAD.MOV.U32 R9, RZ, RZ, 0x1 ;  /* 0x00000001ff097424 */ /* 0x000fc600078e00ff */
[----:B0-----:R-:W-:Y:S02]  /*0950*/  SHF.R.U64 R12, R4, R8, R5 ;  /* 0x00000008040c7219 */ /* 0x001fe40000001205 */
[----:B------:R-:W-:Y:S02]  /*0960*/  I2FP.F32.U32 R4, R0 ;  /* 0x0000000000047245 */ /* 0x000fe40000201000 */
[----:B------:R-:W0:Y:S01]  /*0970*/  LDC R14, c[0x0][0x658] ;  /* 0x00019600ff0e7b82 */ /* 0x000e220000000800 */
[----:B-1----:R-:W-:Y:S01]  /*0980*/  ISETP.NE.U32.AND P0, PT, R18, RZ, PT ;  /* 0x000000ff1200720c */ /* 0x002fe20003f05070 */
[----:B---3--:R-:W-:Y:S02]  /*0990*/  IMAD.MOV R6, RZ, RZ, -R3 ;  /* 0x000000ffff067224 */ /* 0x008fe400078e0a03 */
[----:B------:R-:W-:Y:S01]  /*09a0*/  FMUL R4, R4, UR4 ;  /* 0x0000000404047c20 */ /* 0x000fe20008400000 */
[----:B------:R-:W-:Y:S01]  /*09b0*/  SHF.R.U32.HI R3, RZ, R8, R5 ;  /* 0x00000008ff037219 */ /* 0x000fe20000011605 */
[----:B------:R-:W-:Y:S01]  /*09c0*/  IMAD.MOV.U32 R5, RZ, RZ, -0x1 ;  /* 0xffffffffff057424 */ /* 0x000fe200078e00ff */
[----:B------:R-:W-:Y:S01]  /*09d0*/  ISETP.NE.AND.EX P0, PT, R19, RZ, PT, P0 ;  /* 0x000000ff1300720c */ /* 0x000fe20003f05300 */
[----:B------:R1:W3:Y:S01]  /*09e0*/  F2I.U32.TRUNC.NTZ R11, R4 ;  /* 0x00000004000b7305 */ /* 0x0002e2000020f000 */
[----:B------:R-:W1:Y:S01]  /*09f0*/  LDC R13, c[0x0][0x148] ;  /* 0x00005200ff0d7b82 */ /* 0x000e620000000800 */
[----:B--2---:R-:W-:-:S02]  /*0a00*/  SHF.R.U64 R23, R12, R10, R3 ;  /* 0x0000000a0c177219 */ /* 0x004fc40000001203 */
[----:B------:R-:W-:-:S05]  /*0a10*/  SHF.R.U32.HI R3, RZ, R10, R3 ;  /* 0x0000000aff037219 */ /* 0x000fca0000011603 */
[----:B------:R-:W2:Y:S01]  /*0a20*/  LDC R17, c[0x0][0x600] ;  /* 0x00018000ff117b82 */ /* 0x000ea20000000800 */
[----:B----4-:R-:W-:-:S07]  /*0a30*/  IMAD R8, R7, R6, R2 ;  /* 0x0000000607087224 */ /* 0x010fce00078e0202 */
[----:B------:R-:W4:Y:S01]  /*0a40*/  LDC R16, c[0x0][0x648] ;  /* 0x00019200ff107b82 */ /* 0x000f220000000800 */
[-C--:B0-----:R-:W-:Y:S02]  /*0a50*/  SHF.L.U32 R2, R5, R14.reuse, RZ ;  /* 0x0000000e05027219 */ /* 0x081fe400000006ff */
[--C-:B------:R-:W-:Y:S02]  /*0a60*/  SHF.R.U64 R22, R23, R14, R3.reuse ;  /* 0x0000000e17167219 */ /* 0x100fe40000001203 */
[----:B------:R-:W-:Y:S02]  /*0a70*/  LOP3.LUT R10, RZ, R2, RZ, 0x33, !PT ;  /* 0x00000002ff0a7212 */ /* 0x000fe400078e33ff */
[-C--:B------:R-:W-:Y:S01]  /*0a80*/  SHF.R.U32.HI R3, RZ, R14.reuse, R3 ;  /* 0x0000000eff037219 */ /* 0x080fe20000011603 */
[----:B------:R-:W0:Y:S01]  /*0a90*/  LDC R21, c[0x0][0x638] ;  /* 0x00018e00ff157b82 */ /* 0x000e220000000800 */
[----:B------:R-:W-:Y:S01]  /*0aa0*/  SHF.L.U32 R9, R9, R14, RZ ;  /* 0x0000000e09097219 */ /* 0x000fe200000006ff */
[----:B------:R-:W-:-:S06]  /*0ab0*/  IMAD.MOV.U32 R2, RZ, RZ, R22 ;  /* 0x000000ffff027224 */ /* 0x000fcc00078e0016 */
[----:B------:R-:W0:Y:S01]  /*0ac0*/  LDC R20, c[0x0][0x610] ;  /* 0x00018400ff147b82 */ /* 0x000e220000000800 */
[----:B-1-3--:R-:W-:Y:S05]  /*0ad0*/  @!P0 BRA `(.L_x_6) ;  /* 0x0000000000288947 */ /* 0x00afea0003800000 */
[----:B------:R-:W1:Y:S02]  /*0ae0*/  LDC R7, c[0x0][0x64c] ;  /* 0x00019300ff077b82 */ /* 0x000e640000000800 */
[----:B-1----:R-:W-:-:S05]  /*0af0*/  IADD3 R7, P0, R22, R7, RZ ;  /* 0x0000000716077210 */ /* 0x002fca0007f1e0ff */
        /* <DEDUP_REMOVED lines=8> */
.L_x_6:
[----:B----4-:R-:W-:Y:S01]  /*0b80*/  SHF.R.U64 R2, R2, R16, R3 ;  /* 0x0000001002027219 */ /* 0x010fe20000001203 */
[----:B--2---:R-:W-:Y:S01]  /*0b90*/  VIADD R3, R17, 0xffffffff ;  /* 0xffffffff11037836 */ /* 0x004fe20000000000 */
[----:B------:R-:W-:Y:S01]  /*0ba0*/  R2UR UR4, R24 ;  /* 0x00000000180472ca */ /* 0x000fe200000e0000 */
[----:B------:R-:W-:Y:S01]  /*0bb0*/  IMAD.MOV R11, RZ, RZ, -R11 ;  /* 0x000000ffff0b7224 */ /* 0x000fe200078e0a0b */
[----:B------:R-:W-:Y:S01]  /*0bc0*/  LOP3.LUT R10, R23, R10, RZ, 0xc0, !PT ;  /* 0x0000000a170a7212 */ /* 0x000fe200078ec0ff */
[----:B------:R-:W-:Y:S01]  /*0bd0*/  IMAD.MOV R4, RZ, RZ, -R2 ;  /* 0x000000ffff047224 */ /* 0x000fe200078e0a02 */
[----:B------:R-:W-:Y:S01]  /*0be0*/  LOP3.LUT R3, R12, R3, RZ, 0xc0, !PT ;  /* 0x000000030c037212 */ /* 0x000fe200078ec0ff */
[----:B------:R-:W-:Y:S02]  /*0bf0*/  @P3 IMAD R8, R13, R11, R0 ;  /* 0x0000000b0d083224 */ /* 0x000fe400078e0200 */
[----:B0-----:R-:W-:Y:S02]  /*0c00*/  IMAD R0, R4, R21, R22 ;  /* 0x0000001504007224 */ /* 0x001fe400078e0216 */
[----:B------:R-:W-:-:S02]  /*0c10*/  IMAD R9, R9, R2, R10 ;  /* 0x0000000209097224 */ /* 0x000fc400078e020a */
[----:B------:R-:W-:Y:S02]  /*0c20*/  IMAD R3, R0, R17, R3 ;  /* 0x0000001100037224 */ /* 0x000fe400078e0203 */
[----:B------:R-:W-:Y:S02]  /*0c30*/  IMAD R8, R9, R20, R8 ;  /* 0x0000001409087224 */ /* 0x000fe400078e0208 */
[----:B------:R-:W-:Y:S02]  /*0c40*/  IMAD.U32 R0, RZ, RZ, UR4 ;  /* 0x00000004ff007e24 */ /* 0x000fe4000f8e00ff */
[----:B------:R-:W-:Y:S01]  /*0c50*/  IMAD.MOV.U32 R4, RZ, RZ, 0x1 ;  /* 0x00000001ff047424 */ /* 0x000fe200078e00ff */
[----:B------:R-:W-:Y:S02]  /*0c60*/  SEL R2, R3, R8, !P3 ;  /* 0x0000000803027207 */ /* 0x000fe40005800000 */
[----:B------:R0:W-:Y:S04]  /*0c70*/  STL [R1+0x54], R0 ;  /* 0x0000540001007387 */ /* 0x0001e80000100800 */
[----:B------:R2:W-:Y:S01]  /*0c80*/  STL [R1+0x5c], R2 ;  /* 0x00005c0201007387 */ /* 0x0005e20000100800 */
[----:B0-----:R-:W-:-:S05]  /*0c90*/  SEL R0, R8, R3, !P3 ;  /* 0x0000000308007207 */ /* 0x001fca0005800000 */
[----:B------:R2:W-:Y:S02]  /*0ca0*/  STL [R1+0x60], R0 ;  /* 0x0000600001007387 */ /* 0x0005e40000100800 */
.L_x_4:
[----:B------:R-:W-:-:S08]  /*0cb0*/  NOP ;  /* 0x0000000000007918 */ /* 0x000fd00000000000 */
[----:B------:R-:W0:Y:S02]  /*0cc0*/  USETMAXREG.TRY_ALLOC.CTAPOOL UP0, 0xe8 ;  /* 0x000000e8000079c8 */ /* 0x000e240008000600 */
[----:B0-----:R-:W-:-:S13]  /*0cd0*/  PLOP3.LUT P0, PT, PT, PT, UP0, 0x80, 0x0 ;  /* 0x000000000000781c */ /* 0x001fda0003f0f008 */
[----:B------:R-:W-:Y:S05]  /*0ce0*/  @!P0 BRA `(.L_x_4) ;  /* 0xfffffffc00f08947 */ /* 0x000fea000383ffff */
[----:B------:R-:W-:Y:S01]  /*0cf0*/  ULDC.64 UR4, c[0x0][0x598] ;  /* 0x0001660000047ab9 */ /* 0x000fe20000000a00 */
[----:B------:R-:W-:Y:S01]  /*0d00*/  ULDC.64 UR56, c[0x0][0x208] ;  /* 0x0000820000387ab9 */ /* 0x000fe20000000a00 */
[----:B------:R-:W-:-:S04]  /*0d10*/  ISETP.NE.U32.AND P0, PT, RZ, UR4, PT ;  /* 0x00000004ff007c0c */ /* 0x000fc8000bf05070 */
[----:B------:R-:W-:-:S13]  /*0d20*/  ISETP.NE.AND.EX P0, PT, RZ, UR5, PT, P0 ;  /* 0x00000005ff007c0c */ /* 0x000fda000bf05300 */
[----:B------:R-:W-:Y:S05]  /*0d30*/  @!P0 BRA `(.L_x_7) ;  /* 0x0000000000208947 */ /* 0x000fea0003800000 */
[----:B--2---:R-:W0:Y:S02]  /*0d40*/  LDC.64 R2, c[0x0][0x598] ;  /* 0x00016600ff027b82 */ /* 0x004e240000000a00 */
[----:B0-----:R-:W2:Y:S02]  /*0d50*/  LDG.E.64 R2, desc[UR56][R2.64] ;  /* 0x0000003802027981 */ /* 0x001ea4000c1e1b00 */
[----:B--2---:R-:W-:-:S04]  /*0d60*/  ISETP.NE.U32.AND P0, PT, R2, RZ, PT ;  /* 0x000000ff0200720c */ /* 0x004fc80003f05070 */
[----:B------:R-:W-:-:S13]  /*0d70*/  ISETP.NE.AND.EX P0, PT, R3, RZ, PT, P0 ;  /* 0x000000ff0300720c */ /* 0x000fda0003f05300 */
[----:B------:R-:W-:Y:S05]  /*0d80*/  @!P0 BRA `(.L_x_7) ;  /* 0x00000000000c8947 */ /* 0x000fea0003800000 */
[----:B------:R-:W2:Y:S02]  /*0d90*/  LD.E R2, desc[UR56][R2.64] ;  /* 0x0000003802027980 */ /* 0x000ea4000c101900 */
[----:B--2---:R-:W-:Y:S01]  /*0da0*/  R2UR UR4, R2 ;  /* 0x00000000020472ca */ /* 0x004fe200000e0000 */
[----:B------:R-:W-:-:S14]  /*0db0*/  BRA `(.L_x_8) ;  /* 0x0000000000247947 */ /* 0x000fdc0003800000 */
.L_x_7:
[----:B------:R-:W-:Y:S02]  /*0dc0*/  ULDC.64 UR4, c[0x0][0x588] ;  /* 0x0001620000047ab9 */ /* 0x000fe40000000a00 */
[----:B------:R-:W-:-:S04]  /*0dd0*/  ISETP.NE.U32.AND P0, PT, RZ, UR4, PT ;  /* 0x00000004ff007c0c */ /* 0x000fc8000bf05070 */
[----:B------:R-:W-:-:S13]  /*0de0*/  ISETP.NE.AND.EX P0, PT, RZ, UR5, PT, P0 ;  /* 0x00000005ff007c0c */ /* 0x000fda000bf05300 */
[----:B------:R-:W-:Y:S05]  /*0df0*/  @!P0 BRA `(.L_x_9) ;  /* 0x0000000000108947 */ /* 0x000fea0003800000 */
[----:B--2---:R-:W0:Y:S02]  /*0e00*/  LDC.64 R2, c[0x0][0x588] ;  /* 0x00016200ff027b82 */ /* 0x004e240000000a00 */
[----:B0-----:R-:W2:Y:S02]  /*0e10*/  LDG.E R2, desc[UR56][R2.64] ;  /* 0x0000003802027981 */ /* 0x001ea4000c1e1900 */
[----:B--2---:R-:W-:Y:S01]  /*0e20*/  R2UR UR4, R2 ;  /* 0x00000000020472ca */ /* 0x004fe200000e0000 */
[----:B------:R-:W-:-:S14]  /*0e30*/  BRA `(.L_x_8) ;  /* 0x0000000000047947 */ /* 0x000fdc0003800000 */
.L_x_9:
[----:B------:R-:W-:-:S05]  /*0e40*/  ULDC UR4, c[0x0][0x580] ;  /* 0x0001600000047ab9 */ /* 0x000fca0000000800 */
.L_x_8:
[----:B------:R-:W-:Y:S02]  /*0e50*/  ULDC.64 UR6, c[0x0][0x5a0] ;  /* 0x0001680000067ab9 */ /* 0x000fe40000000a00 */
        /* <DEDUP_REMOVED lines=11> */
.L_x_10:
        /* <DEDUP_REMOVED lines=8> */
.L_x_12:
[----:B------:R-:W-:-:S05]  /*0f90*/  ULDC UR5, c[0x0][0x584] ;  /* 0x0001610000057ab9 */ /* 0x000fca0000000800 */
.L_x_11:
[----:B------:R-:W-:-:S13]  /*0fa0*/  LOP3.LUT P0, RZ, R4, 0xff, RZ, 0xc0, !PT ;  /* 0x000000ff04ff7812 */ /* 0x000fda000780c0ff */
[----:B------:R-:W-:Y:S05]  /*0fb0*/  @!P0 EXIT ;  /* 0x000000000000894d */ /* 0x000fea0003800000 */
[----:B--2---:R-:W2:Y:S01]  /*0fc0*/  LDL R0, [R1+0x40] ;  /* 0x0000400001007983 */ /* 0x004ea20000100800 */
[----:B------:R-:W-:Y:S02]  /*0fd0*/  ULDC UR6, c[0x0][0x28c] ;  /* 0x0000a30000067ab9 */ /* 0x000fe40000000800 */
[----:B------:R-:W-:-:S04]  /*0fe0*/  UIADD3 UR6, UR6, 0xff, URZ ;  /* 0x000000ff06067890 */ /* 0x000fc8000fffe03f */
[----:B------:R-:W-:-:S04]  /*0ff0*/  USHF.R.S32.HI UR7, URZ, 0x1f, UR6 ;  /* 0x0000001f3f077899 */ /* 0x000fc80008011406 */
[----:B------:R-:W-:Y:S01]  /*1000*/  ULEA.HI UR7, UR7, UR6, URZ, 0x8 ;  /* 0x0000000607077291 */ /* 0x000fe2000f8f403f */
[----:B--2---:R-:W-:-:S13]  /*1010*/  R2UR UR8, R0 ;  /* 0x00000000000872ca */ /* 0x004fda00000e0000 */
[----:B------:R-:W-:Y:S02]  /*1020*/  ULOP3.LUT UR6, UR8, 0x1, URZ, 0xfc, !UPT ;  /* 0x0000000108067892 */ /* 0x000fe4000f8efc3f */
[----:B------:R-:W-:-:S03]  /*1030*/  USHF.R.S32.HI UR8, URZ, 0x8, UR7 ;  /* 0x000000083f087899 */ /* 0x000fc60008011407 */
[----:B------:R-:W-:Y:S01]  /*1040*/  UMOV UR7, URZ ;  /* 0x0000003f00077c82 */ /* 0x000fe20008000000 */
[----:B------:R-:W-:Y:S01]  /*1050*/  IMAD.U32 R0, RZ, RZ, UR6 ;  /* 0x00000006ff007e24 */ /* 0x000fe2000f8e00ff */
[----:B------:R-:W-:Y:S01]  /*1060*/  UMOV UR6, URZ ;  /* 0x0000003f00067c82 */ /* 0x000fe20008000000 */
[----:B------:R-:W-:Y:S02]  /*1070*/  IMAD.U32 R3, RZ, RZ, UR8 ;  /* 0x00000008ff037e24 */ /* 0x000fe4000f8e00ff */
[----:B------:R-:W-:Y:S01]  /*1080*/  IMAD.U32 R2, RZ, RZ, UR6 ;  /* 0x00000006ff027e24 */ /* 0x000fe2000f8e00ff */
[----:B------:R0:W-:Y:S04]  /*1090*/  STL [R1+0x3c], R0 ;  /* 0x00003c0001007387 */ /* 0x0001e80000100800 */
[----:B------:R2:W-:Y:S01]  /*10a0*/  STL [R1+0x58], R3 ;  /* 0x0000580301007387 */ /* 0x0005e20000100800 */
[----:B0-----:R-:W-:-:S05]  /*10b0*/  IMAD.U32 R0, RZ, RZ, UR7 ;  /* 0x00000007ff007e24 */ /* 0x001fca000f8e00ff */
[----:B------:R2:W-:Y:S04]  /*10c0*/  STL [R1+0x50], R0 ;  /* 0x0000500001007387 */ /* 0x0005e80000100800 */
[----:B------:R2:W-:Y:S02]  /*10d0*/  STL [R1+0x44], R2 ;  /* 0x0000440201007387 */ /* 0x0005e40000100800 */
.L_x_277:
[----:B0-2---:R-:W0:Y:S01]  /*10e0*/  S2R R0, SR_TID.X ;  /* 0x0000000000007919 */ /* 0x005e220000002100 */
[----:B------:R-:W2:Y:S01]  /*10f0*/  S2UR UR10, SR_CgaCtaId ;  /* 0x00000000000a79c3 */ /* 0x000ea20000008800 */
[----:B------:R-:W3:Y:S01]  /*1100*/  LDL R3, [R1+0x44] ;  /* 0x0000440001037983 */ /* 0x000ee20000100800 */
[----:B------:R-:W-:Y:S01]  /*1110*/  UMOV UR59, 0x400 ;  /* 0x00000400003b7882 */ /* 0x000fe20000000000 */
[----:B------:R-:W-:Y:S01]  /*1120*/  UMOV UR60, URZ ;  /* 0x0000003f003c7c82 */ /* 0x000fe20008000000 */
[----:B------:R-:W-:Y:S01]  /*1130*/  UMOV UR6, URZ ;  /* 0x0000003f00067c82 */ /* 0x000fe20008000000 */
[----:B------:R-:W-:Y:S03]  /*1140*/  STL [R1+0x30], RZ ;  /* 0x000030ff01007387 */ /* 0x000fe60000100800 */
[----:B----4-:R-:W4:Y:S01]  /*1150*/  LDC R2, c[0x0][0x28c] ;  /* 0x0000a300ff027b82 */ /* 0x010f220000000800 */
[----:B------:R-:W-:Y:S01]  /*1160*/  UMOV UR7, URZ ;  /* 0x0000003f00077c82 */ /* 0x000fe20008000000 */
[----:B-1----:R-:W-:Y:S01]  /*1170*/  CS2R R4, SRZ ;  /* 0x0000000000047805 */ /* 0x002fe2000001ff00 */
[----:B------:R-:W-:Y:S01]  /*1180*/  STL [R1+0x2c], RZ ;  /* 0x00002cff01007387 */ /* 0x000fe20000100800 */
[----:B------:R-:W-:-:S02]  /*1190*/  CS2R R6, SRZ ;  /* 0x0000000000067805 */ /* 0x000fc4000001ff00 */
[----:B------:R-:W-:Y:S02]  /*11a0*/  CS2R R8, SRZ ;  /* 0x0000000000087805 */ /* 0x000fe4000001ff00 */
[----:B------:R-:W-:Y:S01]  /*11b0*/  CS2R R10, SRZ ;  /* 0x00000000000a7805 */ /* 0x000fe2000001ff00 */
[----:B------:R-:W-:Y:S01]  /*11c0*/  STL [R1+0x28], RZ ;  /* 0x000028ff01007387 */ /* 0x000fe20000100800 */
[----:B------:R-:W-:Y:S02]  /*11d0*/  CS2R R12, SRZ ;  /* 0x00000000000c7805 */ /* 0x000fe4000001ff00 */
[----:B------:R-:W-:Y:S02]  /*11e0*/  CS2R R14, SRZ ;  /* 0x00000000000e7805 */ /* 0x000fe4000001ff00 */
[----:B------:R-:W-:Y:S01]  /*11f0*/  CS2R R16, SRZ ;  /* 0x0000000000107805 */ /* 0x000fe2000001ff00 */
[----:B------:R-:W-:Y:S01]  /*1200*/  STL [R1+0x24], RZ ;  /* 0x000024ff01007387 */ /* 0x000fe20000100800 */
[----:B------:R-:W-:-:S02]  /*1210*/  CS2R R18, SRZ ;  /* 0x0000000000127805 */ /* 0x000fc4000001ff00 */
[----:B------:R-:W-:Y:S02]  /*1220*/  CS2R R20, SRZ ;  /* 0x0000000000147805 */ /* 0x000fe4000001ff00 */
[----:B------:R-:W-:Y:S01]  /*1230*/  CS2R R22, SRZ ;  /* 0x0000000000167805 */ /* 0x000fe2000001ff00 */
[----:B------:R-:W-:Y:S01]  /*1240*/  STL [R1+0x20], RZ ;  /* 0x000020ff01007387 */ /* 0x000fe20000100800 */
[----:B--2---:R-:W-:Y:S01]  /*1250*/  ULEA UR59, UR10, UR59, 0x18 ;  /* 0x0000003b0a3b7291 */ /* 0x004fe2000f8ec03f */
[----:B------:R-:W-:Y:S02]  /*1260*/  CS2R R144, SRZ ;  /* 0x0000000000907805 */ /* 0x000fe4000001ff00 */
[----:B------:R-:W-:Y:S01]  /*1270*/  CS2R R146, SRZ ;  /* 0x0000000000927805 */ /* 0x000fe2000001ff00 */
[----:B------:R-:W-:Y:S01]  /*1280*/  STL [R1+0x1c], RZ ;  /* 0x00001cff01007387 */ /* 0x000fe20000100800 */
[----:B------:R-:W-:Y:S02]  /*1290*/  CS2R R148, SRZ ;  /* 0x0000000000947805 */ /* 0x000fe4000001ff00 */
[----:B------:R-:W-:-:S02]  /*12a0*/  CS2R R150, SRZ ;  /* 0x0000000000967805 */ /* 0x000fc4000001ff00 */
[----:B------:R-:W-:Y:S02]  /*12b0*/  CS2R R152, SRZ ;  /* 0x0000000000987805 */ /* 0x000fe4000001ff00 */
[----:B0-----:R-:W-:Y:S01]  /*12c0*/  LOP3.LUT R0, R0, 0x80, RZ, 0xc0, !PT ;  /* 0x0000008000007812 */ /* 0x001fe200078ec0ff */
[----:B------:R-:W-:Y:S01]  /*12d0*/  STL [R1+0x18], RZ ;  /* 0x000018ff01007387 */ /* 0x000fe20000100800 */
[----:B----4-:R-:W-:Y:S02]  /*12e0*/  ISETP.GE.AND P0, PT, R2, 0x1, PT ;  /* 0x000000010200780c */ /* 0x010fe40003f06270 */
[----:B------:R-:W-:Y:S02]  /*12f0*/  CS2R R154, SRZ ;  /* 0x00000000009a7805 */ /* 0x000fe4000001ff00 */
[----:B------:R-:W-:Y:S01]  /*1300*/  SHF.R.U32.HI R0, RZ, 0x7, R0 ;  /* 0x00000007ff007819 */ /* 0x000fe20000011600 */
        /* <DEDUP_REMOVED lines=8> */
[----:B------:R-:W0:Y:S01]  /*1390*/  SHFL.IDX PT, R0, R0, RZ, 0x1f ;  /* 0x00001fff00007589 */ /* 0x000e2200000e0000 */
        /* <DEDUP_REMOVED lines=15> */
[----:B------:R-:W-:Y:S01]  /*1490*/  STL [R1], RZ ;  /* 0x000000ff01007387 */ /* 0x000fe20000100800 */
[----:B------:R-:W-:-:S02]  /*14a0*/  CS2R R192, SRZ ;  /* 0x0000000000c07805 */ /* 0x000fc4000001ff00 */
[----:B------:R-:W-:Y:S02]  /*14b0*/  CS2R R194, SRZ ;  /* 0x0000000000c27805 */ /* 0x000fe4000001ff00 */
[----:B------:R-:W-:Y:S02]  /*14c0*/  CS2R R196, SRZ ;  /* 0x0000000000c47805 */ /* 0x000fe4000001ff00 */
[----:B------:R-:W-:Y:S02]  /*14d0*/  CS2R R198, SRZ ;  /* 0x0000000000c67805 */ /* 0x000fe4000001ff00 */
[----:B------:R-:W-:Y:S02]  /*14e0*/  CS2R R200, SRZ ;  /* 0x0000000000c87805 */ /* 0x000fe4000001ff00 */
[----:B------:R-:W-:Y:S02]  /*14f0*/  CS2R R202, SRZ ;  /* 0x0000000000ca7805 */ /* 0x000fe4000001ff00 */
[----:B------:R-:W-:-:S02]  /*1500*/  CS2R R204, SRZ ;  /* 0x0000000000cc7805 */ /* 0x000fc4000001ff00 */
[----:B0-----:R-:W-:Y:S01]  /*1510*/  R2UR UR8, R0 ;  /* 0x00000000000872ca */ /* 0x001fe200000e0000 */
[----:B------:R-:W-:Y:S01]  /*1520*/  IMAD.MOV.U32 R0, RZ, RZ, RZ ;  /* 0x000000ffff007224 */ /* 0x000fe200078e00ff */
[----:B------:R-:W-:Y:S02]  /*1530*/  CS2R R206, SRZ ;  /* 0x0000000000ce7805 */ /* 0x000fe4000001ff00 */
[----:B------:R-:W-:Y:S02]  /*1540*/  CS2R R208, SRZ ;  /* 0x0000000000d07805 */ /* 0x000fe4000001ff00 */
[----:B------:R-:W-:Y:S02]  /*1550*/  CS2R R210, SRZ ;  /* 0x0000000000d27805 */ /* 0x000fe4000001ff00 */
[----:B------:R-:W-:Y:S01]  /*1560*/  CS2R R212, SRZ ;  /* 0x0000000000d47805 */ /* 0x000fe2000001ff00 */
[----:B------:R0:W-:Y:S01]  /*1570*/  STL [R1+0x64], R0 ;  /* 0x0000640001007387 */ /* 0x0001e20000100800 */
[----:B------:R-:W-:-:S02]  /*1580*/  CS2R R214, SRZ ;  /* 0x0000000000d67805 */ /* 0x000fc4000001ff00 */
[----:B------:R-:W-:Y:S02]  /*1590*/  CS2R R216, SRZ ;  /* 0x0000000000d87805 */ /* 0x000fe4000001ff00 */
[----:B------:R-:W-:Y:S02]  /*15a0*/  CS2R R218, SRZ ;  /* 0x0000000000da7805 */ /* 0x000fe4000001ff00 */
[----:B------:R-:W-:Y:S02]  /*15b0*/  CS2R R220, SRZ ;  /* 0x0000000000dc7805 */ /* 0x000fe4000001ff00 */
[----:B------:R-:W-:Y:S02]  /*15c0*/  CS2R R222, SRZ ;  /* 0x0000000000de7805 */ /* 0x000fe4000001ff00 */
[----:B------:R-:W-:Y:S01]  /*15d0*/  CS2R R224, SRZ ;  /* 0x0000000000e07805 */ /* 0x000fe2000001ff00 */
[----:B------:R-:W-:Y:S01]  /*15e0*/  ULEA.HI UR9, UR8, UR8, URZ, 0x1 ;  /* 0x0000000808097291 */ /* 0x000fe2000f8f083f */
[----:B------:R-:W-:-:S02]  /*15f0*/  CS2R R226, SRZ ;  /* 0x0000000000e27805 */ /* 0x000fc4000001ff00 */
[----:B------:R-:W-:Y:S02]  /*1600*/  CS2R R136, SRZ ;  /* 0x0000000000887805 */ /* 0x000fe4000001ff00 */
[----:B------:R-:W-:Y:S01]  /*1610*/  CS2R R138, SRZ ;  /* 0x00000000008a7805 */ /* 0x000fe2000001ff00 */
[----:B------:R-:W-:Y:S01]  /*1620*/  ULOP3.LUT UR9, UR9, 0x7fffe, URZ, 0xc0, !UPT ;  /* 0x0007fffe09097892 */ /* 0x000fe2000f8ec03f */
[----:B------:R-:W-:Y:S02]  /*1630*/  CS2R R140, SRZ ;  /* 0x00000000008c7805 */ /* 0x000fe4000001ff00 */
[----:B------:R-:W-:Y:S02]  /*1640*/  CS2R R142, SRZ ;  /* 0x00000000008e7805 */ /* 0x000fe4000001ff00 */
[----:B------:R-:W-:Y:S01]  /*1650*/  CS2R R128, SRZ ;  /* 0x0000000000807805 */ /* 0x000fe2000001ff00 */
[----:B------:R-:W-:Y:S01]  /*1660*/  UIADD3 UR9, UR8, -UR9, URZ ;  /* 0x8000000908097290 */ /* 0x000fe2000fffe03f */
[----:B------:R-:W-:-:S02]  /*1670*/  CS2R R130, SRZ ;  /* 0x0000000000827805 */ /* 0x000fc4000001ff00 */
[----:B------:R-:W-:Y:S02]  /*1680*/  CS2R R132, SRZ ;  /* 0x0000000000847805 */ /* 0x000fe4000001ff00 */
[----:B------:R-:W-:Y:S01]  /*1690*/  CS2R R134, SRZ ;  /* 0x0000000000867805 */ /* 0x000fe2000001ff00 */
[----:B------:R-:W-:Y:S01]  /*16a0*/  ULEA UR9, UR9, UR59, 0xd ;  /* 0x0000003b09097291 */ /* 0x000fe2000f8e683f */
[----:B------:R-:W-:Y:S02]  /*16b0*/  CS2R R120, SRZ ;  /* 0x0000000000787805 */ /* 0x000fe4000001ff00 */
[----:B------:R-:W-:Y:S02]  /*16c0*/  CS2R R122, SRZ ;  /* 0x00000000007a7805 */ /* 0x000fe4000001ff00 */
[----:B------:R-:W-:Y:S01]  /*16d0*/  CS2R R124, SRZ ;  /* 0x00000000007c7805 */ /* 0x000fe2000001ff00 */
[----:B------:R-:W-:Y:S01]  /*16e0*/  UIADD3 UR9, UR9, 0x100, URZ ;  /* 0x0000010009097890 */ /* 0x000fe2000fffe03f */
[----:B------:R-:W-:-:S02]  /*16f0*/  CS2R R126, SRZ ;  /* 0x00000000007e7805 */ /* 0x000fc4000001ff00 */
[----:B------:R-:W-:Y:S02]  /*1700*/  CS2R R112, SRZ ;  /* 0x0000000000707805 */ /* 0x000fe4000001ff00 */
[----:B------:R-:W-:Y:S01]  /*1710*/  CS2R R114, SRZ ;  /* 0x0000000000727805 */ /* 0x000fe2000001ff00 */
[----:B------:R-:W-:Y:S01]  /*1720*/  USHF.R.U32.HI UR9, URZ, 0x4, UR9 ;  /* 0x000000043f097899 */ /* 0x000fe20008011609 */
[----:B------:R-:W-:Y:S02]  /*1730*/  CS2R R116, SRZ ;  /* 0x0000000000747805 */ /* 0x000fe4000001ff00 */
[----:B------:R-:W-:Y:S02]  /*1740*/  CS2R R118, SRZ ;  /* 0x0000000000767805 */ /* 0x000fe4000001ff00 */
[----:B------:R-:W-:Y:S01]  /*1750*/  CS2R R104, SRZ ;  /* 0x0000000000687805 */ /* 0x000fe2000001ff00 */
[----:B------:R-:W-:Y:S01]  /*1760*/  ULOP3.LUT UR8, UR9, 0x3fff, URZ, 0xc0, !UPT ;  /* 0x00003fff09087892 */ /* 0x000fe2000f8ec03f */
[----:B------:R-:W-:-:S02]  /*1770*/  CS2R R106, SRZ ;  /* 0x00000000006a7805 */ /* 0x000fc4000001ff00 */
[----:B------:R-:W-:Y:S02]  /*1780*/  CS2R R108, SRZ ;  /* 0x00000000006c7805 */ /* 0x000fe4000001ff00 */
[----:B------:R-:W-:Y:S02]  /*1790*/  CS2R R110, SRZ ;  /* 0x00000000006e7805 */ /* 0x000fe4000001ff00 */
[----:B------:R-:W-:Y:S02]  /*17a0*/  CS2R R96, SRZ ;  /* 0x0000000000607805 */ /* 0x000fe4000001ff00 */
[----:B------:R-:W-:Y:S01]  /*17b0*/  CS2R R98, SRZ ;  /* 0x0000000000627805 */ /* 0x000fe2000001ff00 */
[----:B0-----:R-:W-:Y:S01]  /*17c0*/  IMAD.U32 R0, RZ, RZ, UR8 ;  /* 0x00000008ff007e24 */ /* 0x001fe2000f8e00ff */
[----:B------:R-:W-:Y:S02]  /*17d0*/  CS2R R100, SRZ ;  /* 0x0000000000647805 */ /* 0x000fe4000001ff00 */
[----:B------:R-:W-:-:S02]  /*17e0*/  CS2R R102, SRZ ;  /* 0x0000000000667805 */ /* 0x000fc4000001ff00 */
[----:B------:R-:W-:Y:S02]  /*17f0*/  CS2R R88, SRZ ;  /* 0x0000000000587805 */ /* 0x000fe4000001ff00 */
[----:B------:R-:W-:Y:S01]  /*1800*/  CS2R R90, SRZ ;  /* 0x00000000005a7805 */ /* 0x000fe2000001ff00 */
[----:B------:R0:W-:Y:S01]  /*1810*/  STL [R1+0x38], R0 ;  /* 0x0000380001007387 */ /* 0x0001e20000100800 */
[----:B------:R-:W-:Y:S02]  /*1820*/  CS2R R92, SRZ ;  /* 0x00000000005c7805 */ /* 0x000fe4000001ff00 */
[----:B------:R-:W-:Y:S02]  /*1830*/  CS2R R94, SRZ ;  /* 0x00000000005e7805 */ /* 0x000fe4000001ff00 */
[----:B------:R-:W-:Y:S02]  /*1840*/  CS2R R80, SRZ ;  /* 0x0000000000507805 */ /* 0x000fe4000001ff00 */
[----:B------:R-:W-:-:S02]  /*1850*/  CS2R R82, SRZ ;  /* 0x0000000000527805 */ /* 0x000fc4000001ff00 */
[----:B------:R-:W-:Y:S02]  /*1860*/  CS2R R84, SRZ ;  /* 0x0000000000547805 */ /* 0x000fe4000001ff00 */
[----:B------:R-:W-:Y:S02]  /*1870*/  CS2R R86, SRZ ;  /* 0x0000000000567805 */ /* 0x000fe4000001ff00 */
[----:B------:R-:W-:Y:S02]  /*1880*/  CS2R R72, SRZ ;  /* 0x0000000000487805 */ /* 0x000fe4000001ff00 */
[----:B------:R-:W-:Y:S02]  /*1890*/  CS2R R74, SRZ ;  /* 0x00000000004a7805 */ /* 0x000fe4000001ff00 */
[----:B------:R-:W-:Y:S01]  /*18a0*/  CS2R R76, SRZ ;  /* 0x00000000004c7805 */ /* 0x000fe2000001ff00 */
[----:B0-----:R-:W2:Y:S01]  /*18b0*/  LDL R0, [R1+0x50] ;  /* 0x0000500001007983 */ /* 0x001ea20000100800 */
[----:B------:R-:W-:-:S02]  /*18c0*/  CS2R R78, SRZ ;  /* 0x00000000004e7805 */ /* 0x000fc4000001ff00 */
[----:B------:R-:W-:Y:S02]  /*18d0*/  CS2R R64, SRZ ;  /* 0x0000000000407805 */ /* 0x000fe4000001ff00 */
[----:B------:R-:W-:Y:S02]  /*18e0*/  CS2R R66, SRZ ;  /* 0x0000000000427805 */ /* 0x000fe4000001ff00 */
        /* <DEDUP_REMOVED lines=22> */
[----:B---3--:R-:W-:Y:S02]  /*1a50*/  R2UR UR58, R3 ;  /* 0x00000000033a72ca */ /* 0x008fe400000e0000 */
[----:B------:R-:W-:Y:S02]  /*1a60*/  CS2R R2, SRZ ;  /* 0x0000000000027805 */ /* 0x000fe4000001ff00 */
[----:B--2---:R-:W-:Y:S02]  /*1a70*/  R2UR UR61, R0 ;  /* 0x00000000003d72ca */ /* 0x004fe400000e0000 */
[----:B------:R0:W5:Y:S01]  /*1a80*/  LDL.LU R0, [R1+0x64] ;  /* 0x0000640001007983 */ /* 0x0001620000300800 */
[----:B------:R-:W-:-:S12]  /*1a90*/  @!P0 BRA `(.L_x_13) ;  /* 0x0000003000cc8947 */ /* 0x000fd80003800000 */
[----:B------:R-:W2:Y:S02]  /*1aa0*/  LDL R227, [R1+0x3c] ;  /* 0x00003c0001e37983 */ /* 0x000ea40000100800 */
[----:B--2---:R-:W-:-:S13]  /*1ab0*/  R2UR UR6, R227 ;  /* 0x00000000e30672ca */ /* 0x004fda00000e0000 */
[----:B------:R-:W-:-:S06]  /*1ac0*/  UISETP.NE.AND UP0, UPT, UR6, 0x3, UPT ;  /* 0x000000030600788c */ /* 0x000fcc000bf05270 */
[----:B------:R-:W-:-:S13]  /*1ad0*/  PLOP3.LUT P1, PT, PT, PT, UP0, 0x80, 0x0 ;  /* 0x000000000000781c */ /* 0x000fda0003f2f008 */
[----:B------:R-:W-:Y:S05]  /*1ae0*/  @!P1 BRA `(.L_x_14) ;  /* 0x0000000000049947 */ /* 0x000fea0003800000 */
[----:B------:R-:W-:Y:S01]  /*1af0*/  BPT.TRAP 0x1 ;  /* 0x000000040000795c */ /* 0x000fe20000300000 */
.L_x_14:
[----:B-----5:R-:W2:Y:S04]  /*1b00*/  LDL R0, [R1+0x50] ;  /* 0x0000500001007983 */ /* 0x020ea80000100800 */
[----:B------:R-:W3:Y:S01]  /*1b10*/  LDL R2, [R1+0x44] ;  /* 0x0000440001027983 */ /* 0x000ee20000100800 */
[----:B--2---:R-:W-:Y:S02]  /*1b20*/  R2UR UR7, R0 ;  /* 0x00000000000772ca */ /* 0x004fe400000e0000 */
[----:B---3--:R-:W-:-:S11]  /*1b30*/  R2UR UR6, R2 ;  /* 0x00000000020672ca */ /* 0x008fd600000e0000 */
[----:B------:R-:W-:Y:S02]  /*1b40*/  IMAD.U32 R0, RZ, RZ, UR7 ;  /* 0x00000007ff007e24 */ /* 0x000fe4000f8e00ff */
[----:B------:R-:W-:-:S03]  /*1b50*/  ULEA UR6, UR6, UR59, 0x3 ;  /* 0x0000003b06067291 */ /* 0x000fc6000f8e183f */
[----:B------:R-:W-:-:S06]  /*1b60*/  SHF.L.U32 R0, R0, 0x1f, RZ ;  /* 0x0000001f00007819 */ /* 0x000fcc00000006ff */
[----:B------:R1:W2:Y:S01]  /*1b70*/  SYNCS.PHASECHK.TRANS64.TRYWAIT P0, [UR6], R0 ;  /* 0x00000000ff0075a7 */ /* 0x0002a20008000146 */
[----:B------:R-:W-:Y:S05]  /*1b80*/  @!P1 BRA `(.L_x_15) ;  /* 0x0000000000049947 */ /* 0x000fea0003800000 */
[----:B------:R-:W-:Y:S01]  /*1b90*/  BPT.TRAP 0x1 ;  /* 0x000000040000795c */ /* 0x000fe20000300000 */
.L_x_15:
[----:B------:R3:W-:Y:S01]  /*1ba0*/  STL [R1+0x30], RZ ;  /* 0x000030ff01007387 */ /* 0x0007e20000100800 */
[----:B------:R-:W-:Y:S01]  /*1bb0*/  UMOV UR60, 0x8 ;  /* 0x00000008003c7882 */ /* 0x000fe20000000000 */
[----:B--2---:R-:W-:Y:S05]  /*1bc0*/  @P0 BRA `(.L_x_16) ;  /* 0x0000000000080947 */ /* 0x004fea0003800000 */
[----:B------:R-:W2:Y:S02]  /*1bd0*/  SYNCS.PHASECHK.TRANS64.TRYWAIT P0, [UR6], R0 ;  /* 0x00000000ff0075a7 */ /* 0x000ea40008000146 */
[----:B--2---:R-:W-:Y:S05]  /*1be0*/  @!P0 BRA `(.L_x_17) ;  /* 0x00000120005c8947 */ /* 0x004fea0003800000 */
.L_x_16:
[----:B--2---:R-:W2:Y:S04]  /*1bf0*/  LDL R3, [R1+0x38] ;  /* 0x0000380001037983 */ /* 0x004ea80000100800 */
[----:B------:R-:W4:Y:S01]  /*1c00*/  LDL R2, [R1+0x44] ;  /* 0x0000440001027983 */ /* 0x000f220000100800 */
[----:B------:R-:W-:Y:S01]  /*1c10*/  UIADD3 UR6, UR59, 0x10100, URZ ;  /* 0x000101003b067890 */ /* 0x000fe2000fffe03f */
[----:B------:R-:W-:Y:S01]  /*1c20*/  WARPGROUP.ARRIVE ;  /* 0x00000000000079c5 */ /* 0x000fe20000000000 */
[----:B------:R-:W-:Y:S01]  /*1c30*/  UMOV UR13, 0x40000040 ;  /* 0x40000040000d7882 */ /* 0x000fe20000000000 */
[----:B------:R-:W-:Y:S01]  /*1c40*/  UMOV UR15, 0x40000040 ;  /* 0x40000040000f7882 */ /* 0x000fe20000000000 */
[----:B------:R-:W-:Y:S01]  /*1c50*/  USHF.R.U32.HI UR6, URZ, 0x4, UR6 ;  /* 0x000000043f067899 */ /* 0x000fe20008011606 */
[----:B------:R0:W-:Y:S01]  /*1c60*/  STL [R1+0x2c], RZ ;  /* 0x00002cff01007387 */ /* 0x0001e20000100800 */
[----:B------:R-:W-:Y:S01]  /*1c70*/  UMOV UR17, 0x40000040 ;  /* 0x4000004000117882 */ /* 0x000fe20000000000 */
[----:B------:R-:W-:Y:S01]  /*1c80*/  UMOV UR19, 0x40000040 ;  /* 0x4000004000137882 */ /* 0x000fe20000000000 */
[----:B------:R-:W-:Y:S01]  /*1c90*/  ULOP3.LUT UR6, UR6, 0x3fff, URZ, 0xc0, !UPT ;  /* 0x00003fff06067892 */ /* 0x000fe2000f8ec03f */
[----:B------:R0:W-:Y:S01]  /*1ca0*/  STL [R1+0x28], RZ ;  /* 0x000028ff01007387 */ /* 0x0001e20000100800 */
[----:B------:R-:W-:Y:S01]  /*1cb0*/  UMOV UR21, 0x40000040 ;  /* 0x4000004000157882 */ /* 0x000fe20000000000 */
[----:B------:R-:W-:Y:S01]  /*1cc0*/  UMOV UR23, 0x40000040 ;  /* 0x4000004000177882 */ /* 0x000fe20000000000 */
[----:B------:R-:W-:Y:S01]  /*1cd0*/  ULOP3.LUT UR6, UR6, 0x10000, URZ, 0xfc, !UPT ;  /* 0x0001000006067892 */ /* 0x000fe2000f8efc3f */
[----:B------:R0:W-:Y:S01]  /*1ce0*/  STL [R1+0x24], RZ ;  /* 0x000024ff01007387 */ /* 0x0001e20000100800 */
[----:B------:R-:W-:Y:S01]  /*1cf0*/  UMOV UR25, 0x40000040 ;  /* 0x4000004000197882 */ /* 0x000fe20000000000 */
[----:B------:R-:W-:Y:S01]  /*1d00*/  UMOV UR27, 0x40000040 ;  /* 0x40000040001b7882 */ /* 0x000fe20000000000 */
[----:B-1----:R-:W-:Y:S01]  /*1d10*/  IMAD.MOV.U32 R0, RZ, RZ, RZ ;  /* 0x000000ffff007224 */ /* 0x002fe200078e00ff */
[----:B------:R0:W-:Y:S01]  /*1d20*/  STL [R1+0x20], RZ ;  /* 0x000020ff01007387 */ /* 0x0001e20000100800 */
[----:B------:R-:W-:-:S02]  /*1d30*/  CS2R R4, SRZ ;  /* 0x0000000000047805 */ /* 0x000fc4000001ff00 */
[----:B------:R-:W-:Y:S02]  /*1d40*/  CS2R R6, SRZ ;  /* 0x0000000000067805 */ /* 0x000fe4000001ff00 */
[----:B------:R-:W-:Y:S01]  /*1d50*/  CS2R R8, SRZ ;  /* 0x0000000000087805 */ /* 0x000fe2000001ff00 */
[----:B------:R0:W-:Y:S01]  /*1d60*/  STL [R1+0x1c], RZ ;  /* 0x00001cff01007387 */ /* 0x0001e20000100800 */
[----:B------:R-:W-:Y:S02]  /*1d70*/  CS2R R10, SRZ ;  /* 0x00000000000a7805 */ /* 0x000fe4000001ff00 */
[----:B------:R-:W-:Y:S02]  /*1d80*/  CS2R R12, SRZ ;  /* 0x00000000000c7805 */ /* 0x000fe4000001ff00 */
[----:B------:R-:W-:Y:S01]  /*1d90*/  CS2R R14, SRZ ;  /* 0x00000000000e7805 */ /* 0x000fe2000001ff00 */
        /* <DEDUP_REMOVED lines=24> */
[----:B------:R0:W-:Y:S01]  /*1f20*/  STL [R1], RZ ;  /* 0x000000ff01007387 */ /* 0x0001e20000100800 */
        /* <DEDUP_REMOVED lines=28> */
[----:B--2---:R-:W-:Y:S02]  /*20f0*/  R2UR UR7, R3 ;  /* 0x00000000030772ca */ /* 0x004fe400000e0000 */
[----:B----4-:R-:W-:Y:S02]  /*2100*/  R2UR UR10, R2 ;  /* 0x00000000020a72ca */ /* 0x010fe400000e0000 */
[----:B------:R-:W-:-:S09]  /*2110*/  CS2R R2, SRZ ;  /* 0x0000000000027805 */ /* 0x000fd2000001ff00 */
[----:B------:R-:W-:-:S03]  /*2120*/  ULOP3.LUT UR12, UR7, 0x10000, URZ, 0xfc, !UPT ;  /* 0x00010000070c7892 */ /* 0x000fc6000f8efc3f */
[----:B------:R-:W-:Y:S01]  /*2130*/  ULDC UR7, c[0x0][0x50c] ;  /* 0x0001430000077ab9 */ /* 0x000fe20000000800 */
[----:B------:R-:W-:Y:S02]  /*2140*/  ULEA UR12, UR10, UR12, 0xb ;  /* 0x0000000c0a0c7291 */ /* 0x000fe4000f8e583f */
[----:B------:R-:W-:Y:S02]  /*2150*/  UISETP.NE.AND UP0, UPT, UR7, 0x8, UPT ;  /* 0x000000080700788c */ /* 0x000fe4000bf05270 */
[----:B------:R-:W-:Y:S02]  /*2160*/  UIMAD UR7, UR10, 0xf00, UR6 ;  /* 0x00000f000a0778a4 */ /* 0x000fe4000f8e0206 */
[----:B------:R-:W-:Y:S02]  /*2170*/  UIADD3 UR9, UR12, 0x2, URZ ;  /* 0x000000020c097890 */ /* 0x000fe4000fffe03f */
[----:B------:R-:W-:Y:S02]  /*2180*/  UIADD3 UR10, UR7, 0x80, URZ ;  /* 0x00000080070a7890 */ /* 0x000fe4000fffe03f */
[----:B------:R-:W-:-:S02]  /*2190*/  UIADD3 UR11, UR7, 0x100, URZ ;  /* 0x00000100070b7890 */ /* 0x000fc4000fffe03f */
[----:B------:R-:W-:Y:S01]  /*21a0*/  UMOV UR14, UR7 ;  /* 0x00000007000e7c82 */ /* 0x000fe20008000000 */
[----:B------:R-:W-:Y:S02]  /*21b0*/  UIADD3 UR8, UR12, 0x4, URZ ;  /* 0x000000040c087890 */ /* 0x000fe4000fffe03f */
[----:B------:R-:W-:Y:S01]  /*21c0*/  QGMMA.64x16x32.F32.E4M3.E4M3 R136, gdesc[UR12], RZ, !UPT ;  /* 0x002000000c8879f3 */ /* 0x000fe2000c7008ff */
[----:B------:R-:W-:Y:S01]  /*21d0*/  UMOV UR14, UR10 ;  /* 0x0000000a000e7c82 */ /* 0x000fe20008000000 */
[----:B------:R-:W-:Y:S01]  /*21e0*/  UMOV UR15, 0x40000040 ;  /* 0x40000040000f7882 */ /* 0x000fe20000000000 */
[----:B------:R-:W-:Y:S01]  /*21f0*/  UIADD3 UR10, UR7, 0x180, URZ ;  /* 0x00000180070a7890 */ /* 0x000fe2000fffe03f */
[----:B------:R-:W-:Y:S01]  /*2200*/  QGMMA.64x16x32.F32.E4M3.E4M3 R128, gdesc[UR12], RZ, !UPT ;  /* 0x002000000c8079f3 */ /* 0x000fe2000c7008ff */
[----:B------:R-:W-:Y:S01]  /*2210*/  UMOV UR14, UR11 ;  /* 0x0000000b000e7c82 */ /* 0x000fe20008000000 */
[----:B------:R-:W-:Y:S01]  /*2220*/  UIADD3 UR11, UR7, 0x200, URZ ;  /* 0x00000200070b7890 */ /* 0x000fe2000fffe03f */
[----:B------:R-:W-:Y:S01]  /*2230*/  UMOV UR15, 0x40000040 ;  /* 0x40000040000f7882 */ /* 0x000fe20000000000 */
[----:B------:R-:W-:-:S02]  /*2240*/  UIADD3 UR16, UR12, 0x6, URZ ;  /* 0x000000060c107890 */ /* 0x000fc4000fffe03f */
        /* <DEDUP_REMOVED lines=44> */
[----:B------:R-:W-:Y:S01]  /*2510*/  UIADD3 UR18, UR7, 0x6, URZ ;  /* 0x0000000607127890 */ /* 0x000fe2000fffe03f */
[----:B------:R-:W-:Y:S01]  /*2520*/  QGMMA.64x16x32.F32.E4M3.E4M3 R40, gdesc[UR12], RZ, !UPT ;  /* 0x002000000c2879f3 */ /* 0x000fe2000c7008ff */
[----:B------:R-:W-:Y:S01]  /*2530*/  UMOV UR14, UR10 ;  /* 0x0000000a000e7c82 */ /* 0x000fe20008000000 */
        /* <DEDUP_REMOVED lines=10> */
[----:B------:R-:W-:Y:S01]  /*25e0*/  UMOV UR14, UR10 ;  /* 0x0000000a000e7c82 */ /* 0x000fe20008000000 */
[----:B------:R-:W-:Y:S01]  /*25f0*/  UMOV UR15, 0x40000040 ;  /* 0x40000040000f7882 */ /* 0x000fe20000000000 */
[----:B------:R-:W-:Y:S01]  /*2600*/  UIADD3 UR10, UR7, 0x182, URZ ;  /* 0x00000182070a7890 */ /* 0x000fe2000fffe03f */
[----:B------:R-:W-:Y:S01]  /*2610*/  QGMMA.64x16x32.F32.E4M3.E4M3 R136, gdesc[UR12], R136 ;  /* 0x002000000c8879f3 */ /* 0x000fe20008700888 */
[----:B------:R-:W-:Y:S01]  /*2620*/  UMOV UR14, UR11 ;  /* 0x0000000b000e7c82 */ /* 0x000fe20008000000 */
[----:B------:R-:W-:Y:S01]  /*2630*/  UMOV UR15, 0x40000040 ;  /* 0x40000040000f7882 */ /* 0x000fe20000000000 */
[----:B------:R-:W-:Y:S01]  /*2640*/  UMOV UR11, 0x40000040 ;  /* 0x40000040000b7882 */ /* 0x000fe20000000000 */
[----:B------:R-:W-:Y:S01]  /*2650*/  QGMMA.64x16x32.F32.E4M3.E4M3 R128, gdesc[UR12], R128 ;  /* 0x002000000c8079f3 */ /* 0x000fe20008700880 */
[----:B------:R-:W-:Y:S01]  /*2660*/  UMOV UR14, UR9 ;  /* 0x00000009000e7c82 */ /* 0x000fe20008000000 */
[----:B------:R-:W-:Y:S01]  /*2670*/  UIADD3 UR9, UR7, 0x202, URZ ;  /* 0x0000020207097890 */ /* 0x000fe2000fffe03f */
[----:B------:R-:W-:Y:S01]  /*2680*/  UMOV UR15, 0x40000040 ;  /* 0x40000040000f7882 */ /* 0x000fe20000000000 */
[----:B------:R-:W-:Y:S01]  /*2690*/  UIADD3 UR22, UR7, 0x780, URZ ;  /* 0x0000078007167890 */ /* 0x000fe2000fffe03f */
[----:B------:R-:W-:Y:S01]  /*26a0*/  QGMMA.64x16x32.F32.E4M3.E4M3 R120, gdesc[UR12], R120 ;  /* 0x002000000c7879f3 */ /* 0x000fe20008700878 */
[----:B------:R-:W-:Y:S01]  /*26b0*/  UMOV UR14, UR10 ;  /* 0x0000000a000e7c82 */ /* 0x000fe20008000000 */
[----:B------:R-:W-:Y:S01]  /*26c0*/  UMOV UR15, 0x40000040 ;  /* 0x40000040000f7882 */ /* 0x000fe20000000000 */
[----:B------:R-:W-:Y:S01]  /*26d0*/  UIADD3 UR10, UR7, 0x282, URZ ;  /* 0x00000282070a7890 */ /* 0x000fe2000fffe03f */
        /* <DEDUP_REMOVED lines=13> */
[----:B------:R-:W-:Y:S01]  /*27b0*/  USEL UR6, URZ, 0x1, UP0 ;  /* 0x000000013f067887 */ /* 0x000fe20008000000 */
[----:B------:R-:W-:Y:S01]  /*27c0*/  QGMMA.64x16x32.F32.E4M3.E4M3 R88, gdesc[UR12], R88 ;  /* 0x002000000c5879f3 */ /* 0x000fe20008700858 */
[----:B------:R-:W-:Y:S01]  /*27d0*/  UMOV UR14, UR10 ;  /* 0x0000000a000e7c82 */ /* 0x000fe20008000000 */
[----:B------:R-:W-:Y:S01]  /*27e0*/  UMOV UR15, 0x40000040 ;  /* 0x40000040000f7882 */ /* 0x000fe20000000000 */
[----:B------:R-:W-:Y:S01]  /*27f0*/  UIADD3 UR10, UR7, 0x482, URZ ;  /* 0x00000482070a7890 */ /* 0x000fe2000fffe03f */
[----:B------:R-:W-:Y:S01]  /*2800*/  QGMMA.64x16x32.F32.E4M3.E4M3 R80, gdesc[UR12], R80 ;  /* 0x002000000c5079f3 */ /* 0x000fe20008700850 */
[----:B------:R-:W-:Y:S01]  /*2810*/  UMOV UR14, UR9 ;  /* 0x00000009000e7c82 */ /* 0x000fe20008000000 */
[----:B------:R-:W-:Y:S01]  /*2820*/  UIADD3 UR9, UR7, 0x502, URZ ;  /* 0x0000050207097890 */ /* 0x000fe2000fffe03f */
[----:B------:R-:W-:Y:S01]  /*2830*/  ISETP.NE.AND P0, PT, RZ, UR6, PT ;  /* 0x00000006ff007c0c */ /* 0x000fe2000bf05270 */
[----:B------:R-:W-:-:S02]  /*2840*/  UMOV UR15, 0x40000040 ;  /* 0x40000040000f7882 */ /* 0x000fc40000000000 */
[----:B------:R-:W-:Y:S01]  /*2850*/  QGMMA.64x16x32.F32.E4M3.E4M3 R72, gdesc[UR12], R72 ;  /* 0x002000000c4879f3 */ /* 0x000fe20008700848 */
[----:B------:R-:W-:Y:S01]  /*2860*/  UMOV UR14, UR10 ;  /* 0x0000000a000e7c82 */ /* 0x000fe20008000000 */
[----:B------:R-:W-:Y:S01]  /*2870*/  UMOV UR15, 0x40000040 ;  /* 0x40000040000f7882 */ /* 0x000fe20000000000 */
[----:B------:R-:W-:Y:S01]  /*2880*/  UIADD3 UR10, UR7, 0x582, URZ ;  /* 0x00000582070a7890 */ /* 0x000fe2000fffe03f */
[----:B------:R-:W-:Y:S01]  /*2890*/  QGMMA.64x16x32.F32.E4M3.E4M3 R64, gdesc[UR12], R64 ;  /* 0x002000000c4079f3 */ /* 0x000fe20008700840 */
[----:B------:R-:W-:Y:S01]  /*28a0*/  UMOV UR14, UR9 ;  /* 0x00000009000e7c82 */ /* 0x000fe20008000000 */
[----:B------:R-:W-:Y:S01]  /*28b0*/  UIADD3 UR9, UR7, 0x602, URZ ;  /* 0x0000060207097890 */ /* 0x000fe2000fffe03f */
[----:B------:R-:W-:Y:S02]  /*28c0*/  UMOV UR15, 0x40000040 ;  /* 0x40000040000f7882 */ /* 0x000fe40000000000 */
[----:B------:R-:W-:Y:S01]  /*28d0*/  QGMMA.64x16x32.F32.E4M3.E4M3 R56, gdesc[UR12], R56 ;  /* 0x002000000c3879f3 */ /* 0x000fe20008700838 */
[----:B------:R-:W-:Y:S01]  /*28e0*/  UMOV UR14, UR10 ;  /* 0x0000000a000e7c82 */ /* 0x000fe20008000000 */
[----:B------:R-:W-:Y:S01]  /*28f0*/  UMOV UR15, 0x40000040 ;  /* 0x40000040000f7882 */ /* 0x000fe20000000000 */
[----:B------:R-:W-:Y:S01]  /*2900*/  UIADD3 UR10, UR7, 0x682, URZ ;  /* 0x00000682070a7890 */ /* 0x000fe2000fffe03f */
[----:B------:R-:W-:Y:S01]  /*2910*/  QGMMA.64x16x32.F32.E4M3.E4M3 R48, gdesc[UR12], R48 ;  /* 0x002000000c3079f3 */ /* 0x000fe20008700830 */
[----:B------:R-:W-:Y:S01]  /*2920*/  UMOV UR14, UR9 ;  /* 0x00000009000e7c82 */ /* 0x000fe20008000000 */
[----:B------:R-:W-:Y:S01]  /*2930*/  UIADD3 UR9, UR7, 0x702, URZ ;  /* 0x0000070207097890 */ /* 0x000fe2000fffe03f */
[----:B------:R-:W-:-:S02]  /*2940*/  UMOV UR15, 0x40000040 ;  /* 0x40000040000f7882 */ /* 0x000fc40000000000 */
[----:B------:R-:W-:Y:S01]  /*2950*/  QGMMA.64x16x32.F32.E4M3.E4M3 R40, gdesc[UR12], R40 ;  /* 0x002000000c2879f3 */ /* 0x000fe20008700828 */
        /* <DEDUP_REMOVED lines=8> */
[----:B------:R-:W-:Y:S02]  /*29e0*/  UIADD3 UR12, UR7, 0x84, URZ ;  /* 0x00000084070c7890 */ /* 0x000fe4000fffe03f */
[----:B------:R-:W-:Y:S01]  /*29f0*/  UIADD3 UR13, UR7, 0x104, URZ ;  /* 0x00000104070d7890 */ /* 0x000fe2000fffe03f */
[----:B------:R-:W-:Y:S01]  /*2a00*/  QGMMA.64x16x32.F32.E4M3.E4M3 R136, gdesc[UR8], R136 ;  /* 0x00200000088879f3 */ /* 0x000fe20008700888 */
[----:B------:R-:W-:-:S03]  /*2a10*/  UMOV UR11, 0x40000040 ;  /* 0x40000040000b7882 */ /* 0x000fc60000000000 */
[----:B------:R-:W-:Y:S01]  /*2a20*/  UMOV UR10, UR12 ;  /* 0x0000000c000a7c82 */ /* 0x000fe20008000000 */
        /* <DEDUP_REMOVED lines=52> */
[----:B------:R-:W-:Y:S01]  /*2d70*/  UIADD3 UR13, UR7, 0x186, URZ ;  /* 0x00000186070d7890 */ /* 0x000fe2000fffe03f */
[----:B------:R-:W-:Y:S01]  /*2d80*/  QGMMA.64x16x32.F32.E4M3.E4M3 R24, gdesc[UR8], R24 ;  /* 0x00200000081879f3 */ /* 0x000fe20008700818 */
[----:B------:R-:W-:Y:S01]  /*2d90*/  UIADD3 UR10, UR7, 0x86, URZ ;  /* 0x00000086070a7890 */ /* 0x000fe2000fffe03f */
[----:B------:R-:W-:Y:S01]  /*2da0*/  UMOV UR8, UR16 ;  /* 0x0000001000087c82 */ /* 0x000fe20008000000 */
[----:B------:R-:W-:Y:S01]  /*2db0*/  UMOV UR9, UR17 ;  /* 0x0000001100097c82 */ /* 0x000fe20008000000 */
[----:B------:R-:W-:Y:S01]  /*2dc0*/  UMOV UR11, 0x40000040 ;  /* 0x40000040000b7882 */ /* 0x000fe20000000000 */
[----:B------:R-:W-:Y:S01]  /*2dd0*/  QGMMA.64x16x32.F32.E4M3.E4M3 R136, gdesc[UR16], R136 ;  /* 0x00200000108879f3 */ /* 0x000fe20008700888 */
[----:B------:R-:W-:Y:S01]  /*2de0*/  UIADD3 UR18, UR7, 0x706, URZ ;  /* 0x0000070607127890 */ /* 0x000fe2000fffe03f */
[----:B------:R-:W-:-:S03]  /*2df0*/  UMOV UR19, 0x40000040 ;  /* 0x4000004000137882 */ /* 0x000fc60000000000 */
[----:B------:R-:W-:Y:S01]  /*2e00*/  QGMMA.64x16x32.F32.E4M3.E4M3 R128, gdesc[UR8], R128 ;  /* 0x00200000088079f3 */ /* 0x000fe20008700880 */
[----:B------:R-:W-:Y:S01]  /*2e10*/  UMOV UR8, UR16 ;  /* 0x0000001000087c82 */ /* 0x000fe20008000000 */
[----:B------:R-:W-:Y:S01]  /*2e20*/  UMOV UR9, UR17 ;  /* 0x0000001100097c82 */ /* 0x000fe20008000000 */
[----:B------:R-:W-:Y:S01]  /*2e30*/  UMOV UR10, UR12 ;  /* 0x0000000c000a7c82 */ /* 0x000fe20008000000 */
[----:B------:R-:W-:Y:S01]  /*2e40*/  UMOV UR11, 0x40000040 ;  /* 0x40000040000b7882 */ /* 0x000fe20000000000 */
[----:B------:R-:W-:Y:S01]  /*2e50*/  UIADD3 UR12, UR7, 0x206, URZ ;  /* 0x00000206070c7890 */ /* 0x000fe2000fffe03f */
[----:B------:R-:W-:Y:S01]  /*2e60*/  QGMMA.64x16x32.F32.E4M3.E4M3 R120, gdesc[UR8], R120 ;  /* 0x00200000087879f3 */ /* 0x000fe20008700878 */
[----:B------:R-:W-:Y:S01]  /*2e70*/  UMOV UR10, UR13 ;  /* 0x0000000d000a7c82 */ /* 0x000fe20008000000 */
[----:B------:R-:W-:Y:S01]  /*2e80*/  UIADD3 UR13, UR7, 0x286, URZ ;  /* 0x00000286070d7890 */ /* 0x000fe2000fffe03f */
[----:B------:R-:W-:Y:S01]  /*2e90*/  UMOV UR8, UR16 ;  /* 0x0000001000087c82 */ /* 0x000fe20008000000 */
[----:B------:R-:W-:Y:S01]  /*2ea0*/  UMOV UR9, UR17 ;  /* 0x0000001100097c82 */ /* 0x000fe20008000000 */
[----:B------:R-:W-:-:S02]  /*2eb0*/  UMOV UR11, 0x40000040 ;  /* 0x40000040000b7882 */ /* 0x000fc40000000000 */
        /* <DEDUP_REMOVED lines=56> */
[----:B------:R-:W-:Y:S01]  /*3240*/  UMOV UR9, UR17 ;  /* 0x0000001100097c82 */ /* 0x000fe20008000000 */
[----:B------:R-:W-:Y:S01]  /*3250*/  UMOV UR10, UR13 ;  /* 0x0000000d000a7c82 */ /* 0x000fe20008000000 */
[----:B------:R-:W-:Y:S01]  /*3260*/  UMOV UR11, 0x40000040 ;  /* 0x40000040000b7882 */ /* 0x000fe20000000000 */
[----:B------:R-:W-:Y:S01]  /*3270*/  UIADD3 UR13, UR7, 0x900, URZ ;  /* 0x00000900070d7890 */ /* 0x000fe2000fffe03f */
[----:B------:R-:W-:Y:S01]  /*3280*/  QGMMA.64x16x32.F32.E4M3.E4M3 R32, gdesc[UR8], R32 ;  /* 0x00200000082079f3 */ /* 0x000fe20008700820 */
[----:B------:R-:W-:Y:S01]  /*3290*/  UIADD3 UR10, UR7, 0x800, URZ ;  /* 0x00000800070a7890 */ /* 0x000fe2000fffe03f */
[----:B------:R-:W-:-:S02]  /*32a0*/  UMOV UR8, UR20 ;  /* 0x0000001400087c82 */ /* 0x000fc40008000000 */
[----:B------:R-:W-:Y:S01]  /*32b0*/  QGMMA.64x16x32.F32.E4M3.E4M3 R24, gdesc[UR16], R24 ;  /* 0x00200000101879f3 */ /* 0x000fe20008700818 */
[----:B------:R-:W-:Y:S01]  /*32c0*/  UMOV UR9, UR21 ;  /* 0x0000001500097c82 */ /* 0x000fe20008000000 */
[----:B------:R-:W-:Y:S02]  /*32d0*/  UMOV UR11, 0x40000040 ;  /* 0x40000040000b7882 */ /* 0x000fe40000000000 */
[----:B------:R-:W-:Y:S01]  /*32e0*/  QGMMA.64x16x32.F32.E4M3.E4M3 R136, gdesc[UR20], R136 ;  /* 0x00200000148879f3 */ /* 0x000fe20008700888 */
[----:B------:R-:W-:Y:S01]  /*32f0*/  UIADD3 UR22, UR7, 0xe80, URZ ;  /* 0x00000e8007167890 */ /* 0x000fe2000fffe03f */
[----:B------:R-:W-:Y:S02]  /*3300*/  UMOV UR23, 0x40000040 ;  /* 0x4000004000177882 */ /* 0x000fe40000000000 */
        /* <DEDUP_REMOVED lines=155> */
[----:B------:R-:W-:Y:S01]  /*3cc0*/  UMOV UR8, UR28 ;  /* 0x0000001c00087c82 */ /* 0x000fe20008000000 */
[----:B------:R-:W-:Y:S01]  /*3cd0*/  UMOV UR9, 0x40000040 ;  /* 0x4000004000097882 */ /* 0x000fe20000000000 */
[----:B------:R-:W-:Y:S01]  /*3ce0*/  UMOV UR11, 0x40000040 ;  /* 0x40000040000b7882 */ /* 0x000fe20000000000 */
[----:B------:R-:W-:Y:S05]  /*3cf0*/  QGMMA.64x16x32.F32.E4M3.E4M3 R24, gdesc[UR24], R24 ;  /* 0x00200000181879f3 */ /* 0x000fea0008700818 */
        /* <DEDUP_REMOVED lines=109> */
[----:B------:R-:W-:-:S02]  /*43d0*/  UMOV UR11, 0x40000040 ;  /* 0x40000040000b7882 */ /* 0x000fc40000000000 */
[----:B------:R-:W-:Y:S01]  /*43e0*/  QGMMA.64x16x32.F32.E4M3.E4M3 R40, gdesc[UR8], R40 ;  /* 0x00200000082879f3 */ /* 0x000fe20008700828 */
[----:B------:R-:W-:Y:S01]  /*43f0*/  UMOV UR10, UR13 ;  /* 0x0000000d000a7c82 */ /* 0x000fe20008000000 */
[----:B------:R-:W-:Y:S02]  /*4400*/  UMOV UR11, 0x40000040 ;  /* 0x40000040000b7882 */ /* 0x000fe40000000000 */
[----:B------:R-:W-:Y:S01]  /*4410*/  QGMMA.64x16x32.F32.E4M3.E4M3 R32, gdesc[UR8], R32 ;  /* 0x00200000082079f3 */ /* 0x000fe20008700820 */
[----:B------:R-:W-:Y:S01]  /*4420*/  UMOV UR10, UR7 ;  /* 0x00000007000a7c82 */ /* 0x000fe20008000000 */
[----:B------:R-:W-:Y:S02]  /*4430*/  UMOV UR11, 0x40000040 ;  /* 0x40000040000b7882 */ /* 0x000fe40000000000 */
[----:B------:R-:W-:Y:S01]  /*4440*/  QGMMA.64x16x32.F32.E4M3.E4M3 R24, gdesc[UR8], R24, gsb0 ;  /* 0x00200000081879f3 */ /* 0x000fe20008000818 */
[----:B0-----:R-:W-:Y:S05]  /*4450*/  @!P0 BRA `(.L_x_18) ;  /* 0x0000000800248947 */ /* 0x001fea0003800000 */
[----:B------:R-:W-:Y:S02]  /*4460*/  WARPGROUP.DEPBAR.LE gsb0, 0x0 ;  /* 0x00008000000079c5 */ /* 0x000fe40000010000 */
[----:B------:R-:W-:-:S01]  /*4470*/  FADD R227, RZ, R136 ;  /* 0x00000088ffe37221 */ /* 0x000fc20000000000 */
[----:B------:R-:W-:Y:S01]  /*4480*/  FADD R226, RZ, R137 ;  /* 0x00000089ffe27221 */ /* 0x000fe20000000000 */
[----:B------:R-:W-:-:S01]  /*4490*/  FADD R225, RZ, R138 ;  /* 0x0000008affe17221 */ /* 0x000fc20000000000 */
[----:B------:R-:W-:Y:S01]  /*44a0*/  FADD R224, RZ, R139 ;  /* 0x0000008bffe07221 */ /* 0x000fe20000000000 */
[----:B------:R-:W-:-:S01]  /*44b0*/  FADD R223, RZ, R140 ;  /* 0x0000008cffdf7221 */ /* 0x000fc20000000000 */
[----:B------:R0:W-:Y:S01]  /*44c0*/  STL [R1+0x64], R227 ;  /* 0x000064e301007387 */ /* 0x0001e20000100800 */
[----:B------:R-:W-:-:S01]  /*44d0*/  FADD R222, RZ, R141 ;  /* 0x0000008dffde7221 */ /* 0x000fc20000000000 */
[----:B------:R-:W-:Y:S01]  /*44e0*/  FADD R221, RZ, R142 ;  /* 0x0000008effdd7221 */ /* 0x000fe20000000000 */
[----:B------:R-:W-:-:S01]  /*44f0*/  FADD R220, RZ, R143 ;  /* 0x0000008fffdc7221 */ /* 0x000fc20000000000 */
[----:B------:R-:W-:Y:S01]  /*4500*/  FADD R219, RZ, R128 ;  /* 0x00000080ffdb7221 */ /* 0x000fe20000000000 */
[----:B------:R-:W-:-:S01]  /*4510*/  FADD R218, RZ, R129 ;  /* 0x00000081ffda7221 */ /* 0x000fc20000000000 */
[----:B------:R-:W-:Y:S01]  /*4520*/  FADD R217, RZ, R130 ;  /* 0x00000082ffd97221 */ /* 0x000fe20000000000 */
[----:B------:R-:W-:-:S01]  /*4530*/  FADD R216, RZ, R131 ;  /* 0x00000083ffd87221 */ /* 0x000fc20000000000 */
[----:B------:R-:W-:Y:S01]  /*4540*/  FADD R215, RZ, R132 ;  /* 0x00000084ffd77221 */ /* 0x000fe20000000000 */
[----:B------:R-:W-:-:S01]  /*4550*/  FADD R214, RZ, R133 ;  /* 0x00000085ffd67221 */ /* 0x000fc20000000000 */
[----:B0-----:R-:W-:Y:S01]  /*4560*/  FADD R227, RZ, R35 ;  /* 0x00000023ffe37221 */ /* 0x001fe20000000000 */
[----:B------:R-:W-:-:S01]  /*4570*/  FADD R213, RZ, R134 ;  /* 0x00000086ffd57221 */ /* 0x000fc20000000000 */
[----:B------:R-:W-:Y:S01]  /*4580*/  FADD R212, RZ, R135 ;  /* 0x00000087ffd47221 */ /* 0x000fe20000000000 */
[----:B------:R-:W-:-:S01]  /*4590*/  FADD R211, RZ, R120 ;  /* 0x00000078ffd37221 */ /* 0x000fc20000000000 */
[----:B------:R-:W-:Y:S01]  /*45a0*/  FADD R210, RZ, R121 ;  /* 0x00000079ffd27221 */ /* 0x000fe20000000000 */
[----:B------:R0:W-:Y:S01]  /*45b0*/  STL [R1], R227 ;  /* 0x000000e301007387 */ /* 0x0001e20000100800 */
        /* <DEDUP_REMOVED lines=101> */
[----:B------:R-:W-:-:S03]  /*4c10*/  FADD R0, RZ, R34 ;  /* 0x00000022ff007221 */ /* 0x000fc60000000000 */
[----:B------:R0:W-:Y:S02]  /*4c20*/  STL [R1+0x1c], R227 ;  /* 0x00001ce301007387 */ /* 0x0001e40000100800 */
[----:B0-----:R-:W-:-:S05]  /*4c30*/  FADD R227, RZ, R27 ;  /* 0x0000001bffe37221 */ /* 0x001fca0000000000 */
        /* <DEDUP_REMOVED lines=8> */
[----:B------:R0:W-:Y:S04]  /*4cc0*/  STL [R1+0x30], R227 ;  /* 0x000030e301007387 */ /* 0x0001e80000100800 */
[----:B0-----:R0:W5:Y:S01]  /*4cd0*/  LDL.LU R227, [R1+0x64] ;  /* 0x0000640001e37983 */ /* 0x0011620000300800 */
[----:B------:R-:W-:-:S05]  /*4ce0*/  UMOV UR60, URZ ;  /* 0x0000003f003c7c82 */ /* 0x000fca0008000000 */
.L_x_18:
[----:B------:R1:W-:Y:S04]  /*4cf0*/  STL [R1+0x68], R2 ;  /* 0x0000680201007387 */ /* 0x0003e80000100800 */
[----:B-1----:R-:W2:Y:S04]  /*4d00*/  LDL R2, [R1+0x44] ;  /* 0x0000440001027983 */ /* 0x002ea80000100800 */
[----:B------:R1:W-:Y:S04]  /*4d10*/  STL [R1+0x64], R0 ;  /* 0x0000640001007387 */ /* 0x0003e80000100800 */
[----:B-1----:R-:W4:Y:S01]  /*4d20*/  LDL R0, [R1+0x50] ;  /* 0x0000500001007983 */ /* 0x002f220000100800 */
[----:B--2---:R-:W-:-:S03]  /*4d30*/  R2UR UR8, R2 ;  /* 0x00000000020872ca */ /* 0x004fc600000e0000 */
[----:B------:R1:W5:Y:S01]  /*4d40*/  LDL.LU R2, [R1+0x68] ;  /* 0x0000680001027983 */ /* 0x0003620000300800 */
[----:B----4-:R-:W-:-:S03]  /*4d50*/  R2UR UR7, R0 ;  /* 0x00000000000772ca */ /* 0x010fc600000e0000 */
[----:B------:R1:W5:Y:S06]  /*4d60*/  LDL.LU R0, [R1+0x64] ;  /* 0x0000640001007983 */ /* 0x00036c0000300800 */
[----:B------:R-:W-:-:S04]  /*4d70*/  UIADD3 UR58, UR8, 0x1, URZ ;  /* 0x00000001083a7890 */ /* 0x000fc8000fffe03f */
[----:B------:R-:W-:-:S04]  /*4d80*/  UISETP.NE.AND UP0, UPT, UR58, 0x2, UPT ;  /* 0x000000023a00788c */ /* 0x000fc8000bf05270 */
[----:B------:R-:W-:Y:S02]  /*4d90*/  USEL UR61, URZ, 0x1, UP0 ;  /* 0x000000013f3d7887 */ /* 0x000fe40008000000 */
[----:B------:R-:W-:Y:S02]  /*4da0*/  USEL UR58, UR58, URZ, UP0 ;  /* 0x0000003f3a3a7287 */ /* 0x000fe40008000000 */
[----:B------:R-:W-:-:S03]  /*4db0*/  ULOP3.LUT UR61, UR7, UR61, URZ, 0x3c, !UPT ;  /* 0x0000003d073d7292 */ /* 0x000fc6000f8e3c3f */
[----:B-1----:R-:W-:-:S09]  /*4dc0*/  UMOV UR7, 0x1 ;  /* 0x0000000100077882 */ /* 0x002fd20000000000 */
.L_x_13:
[----:B-----5:R1:W-:Y:S04]  /*4dd0*/  STL [R1+0x64], R0 ;  /* 0x0000640001007387 */ /* 0x0203e80000100800 */
[----:B-1----:R-:W2:Y:S02]  /*4de0*/  LDL R0, [R1+0x58] ;  /* 0x0000580001007983 */ /* 0x002ea40000100800 */
[----:B--2---:R-:W-:Y:S02]  /*4df0*/  R2UR UR9, R0 ;  /* 0x00000000000972ca */ /* 0x004fe400000e0000 */
[----:B------:R1:W5:Y:S11]  /*4e00*/  LDL.LU R0, [R1+0x64] ;  /* 0x0000640001007983 */ /* 0x0003760000300800 */
[----:B------:R-:W-:-:S04]  /*4e10*/  UISETP.LT.AND UP0, UPT, UR9, 0x1, UPT ;  /* 0x000000010900788c */ /* 0x000fc8000bf01270 */
[----:B------:R-:W-:-:S04]  /*4e20*/  USEL UR8, UR9, 0x1, UP0 ;  /* 0x0000000109087887 */ /* 0x000fc80008000000 */
[----:B------:R-:W-:-:S04]  /*4e30*/  UIADD3 UR8, UR9, -UR8, URZ ;  /* 0x8000000809087290 */ /* 0x000fc8000fffe03f */
[----:B------:R-:W-:-:S06]  /*4e40*/  UISETP.GE.AND UP0, UPT, UR8, 0x1, UPT ;  /* 0x000000010800788c */ /* 0x000fcc000bf06270 */
[----:B------:R-:W-:-:S13]  /*4e50*/  PLOP3.LUT P0, PT, PT, PT, UP0, 0x80, 0x0 ;  /* 0x000000000000781c */ /* 0x000fda0003f0f008 */
[----:B-1----:R-:W-:Y:S05]  /*4e60*/  @!P0 BRA `(.L_x_19) ;  /* 0x0000003000f48947 */ /* 0x002fea0003800000 */
[----:B------:R-:W-:Y:S04]  /*4e70*/  STL [R1+0x68], R2 ;  /* 0x0000680201007387 */ /* 0x000fe80000100800 */
[----:B-----5:R1:W-:Y:S04]  /*4e80*/  STL [R1+0x64], R0 ;  /* 0x0000640001007387 */ /* 0x0203e80000100800 */
[----:B-1----:R-:W2:Y:S01]  /*4e90*/  LDL R0, [R1+0x44] ;  /* 0x0000440001007983 */ /* 0x002ea20000100800 */
[----:B------:R-:W-:-:S05]  /*4ea0*/  IMAD.U32 R2, RZ, RZ, UR8 ;  /* 0x00000008ff027e24 */ /* 0x000fca000f8e00ff */
[----:B------:R1:W-:Y:S04]  /*4eb0*/  STL [R1+0x34], R2 ;  /* 0x0000340201007387 */ /* 0x0003e80000100800 */
[----:B-1----:R1:W5:Y:S01]  /*4ec0*/  LDL.LU R2, [R1+0x68] ;  /* 0x0000680001027983 */ /* 0x0023620000300800 */
[----:B--2---:R-:W-:-:S03]  /*4ed0*/  R2UR UR8, R0 ;  /* 0x00000000000872ca */ /* 0x004fc600000e0000 */
[----:B------:R1:W5:Y:S10]  /*4ee0*/  LDL.LU R0, [R1+0x64] ;  /* 0x0000640001007983 */ /* 0x0003740000300800 */
[----:B-1----:R-:W-:-:S07]  /*4ef0*/  IMAD.U32 R229, RZ, RZ, UR8 ;  /* 0x00000008ffe57e24 */ /* 0x002fce000f8e00ff */
.L_x_27:
[----:B-1---5:R1:W-:Y:S04]  /*4f00*/  STL [R1+0x64], R0 ;  /* 0x0000640001007387 */ /* 0x0223e80000100800 */
[----:B-12---:R-:W2:Y:S02]  /*4f10*/  LDL R0, [R1+0x3c] ;  /* 0x00003c0001007983 */ /* 0x006ea40000100800 */
[----:B--2---:R-:W-:Y:S02]  /*4f20*/  R2UR UR8, R0 ;  /* 0x00000000000872ca */ /* 0x004fe400000e0000 */
[----:B------:R1:W5:Y:S11]  /*4f30*/  LDL.LU R0, [R1+0x64] ;  /* 0x0000640001007983 */ /* 0x0003760000300800 */
[----:B------:R-:W-:-:S06]  /*4f40*/  UISETP.NE.AND UP0, UPT, UR8, 0x3, UPT ;  /* 0x000000030800788c */ /* 0x000fcc000bf05270 */
[----:B------:R-:W-:-:S13]  /*4f50*/  PLOP3.LUT P1, PT, PT, PT, UP0, 0x80, 0x0 ;  /* 0x000000000000781c */ /* 0x000fda0003f2f008 */
[----:B-1--4-:R-:W-:Y:S05]  /*4f60*/  @!P1 BRA `(.L_x_20) ;  /* 0x0000000000049947 */ /* 0x012fea0003800000 */
[----:B------:R-:W-:Y:S01]  /*4f70*/  BPT.TRAP 0x1 ;  /* 0x000000040000795c */ /* 0x000fe20000300000 */
.L_x_20:
[----:B------:R-:W1:Y:S01]  /*4f80*/  S2UR UR8, SR_CgaCtaId ;  /* 0x00000000000879c3 */ /* 0x000e620000008800 */
[----:B------:R-:W-:Y:S01]  /*4f90*/  UMOV UR59, 0x400 ;  /* 0x00000400003b7882 */ /* 0x000fe20000000000 */
[----:B------:R-:W-:-:S05]  /*4fa0*/  IMAD.U32 R228, RZ, RZ, UR61 ;  /* 0x0000003dffe47e24 */ /* 0x000fca000f8e00ff */
[----:B------:R-:W-:Y:S01]  /*4fb0*/  SHF.L.U32 R228, R228, 0x1f, RZ ;  /* 0x0000001fe4e47819 */ /* 0x000fe200000006ff */
[----:B-1----:R-:W-:-:S04]  /*4fc0*/  ULEA UR59, UR8, UR59, 0x18 ;  /* 0x0000003b083b7291 */ /* 0x002fc8000f8ec03f */
[----:B------:R-:W-:-:S09]  /*4fd0*/  ULEA UR8, UR58, UR59, 0x3 ;  /* 0x0000003b3a087291 */ /* 0x000fd2000f8e183f */
[----:B------:R1:W2:Y:S01]  /*4fe0*/  SYNCS.PHASECHK.TRANS64.TRYWAIT P0, [UR8], R228 ;  /* 0x000000e4ff0075a7 */ /* 0x0002a20008000148 */
[----:B------:R-:W-:Y:S05]  /*4ff0*/  @!P1 BRA `(.L_x_21) ;  /* 0x0000000000049947 */ /* 0x000fea0003800000 */
[----:B------:R-:W-:Y:S01]  /*5000*/  BPT.TRAP 0x1 ;  /* 0x000000040000795c */ /* 0x000fe20000300000 */
.L_x_21:
[----:B--2---:R-:W-:Y:S05]  /*5010*/  @P0 BRA `(.L_x_22) ;  /* 0x0000000000080947 */ /* 0x004fea0003800000 */
[----:B------:R-:W2:Y:S02]  /*5020*/  SYNCS.PHASECHK.TRANS64.TRYWAIT P0, [UR8], R228 ;  /* 0x000000e4ff0075a7 */ /* 0x000ea40008000148 */
[----:B--2---:R-:W-:Y:S05]  /*5030*/  @!P0 BRA `(.L_x_23) ;  /* 0x000000ec00608947 */ /* 0x004fea0003800000 */
.L_x_22:
[----:B-----5:R2:W-:Y:S04]  /*5040*/  STL [R1+0x64], R0 ;  /* 0x0000640001007387 */ /* 0x0205e80000100800 */
[----:B--2---:R-:W2:Y:S01]  /*5050*/  LDL R0, [R1+0x38] ;  /* 0x0000380001007983 */ /* 0x004ea20000100800 */
[----:B------:R-:W-:Y:S02]  /*5060*/  UISETP.NE.AND UP0, UPT, UR6, URZ, UPT ;  /* 0x0000003f0600728c */ /* 0x000fe4000bf05270 */
[----:B------:R-:W-:-:S04]  /*5070*/  UIADD3 UR6, UR59, 0x10100, URZ ;  /* 0x000101003b067890 */ /* 0x000fc8000fffe03f */
[----:B------:R-:W-:-:S04]  /*5080*/  USHF.R.U32.HI UR6, URZ, 0x4, UR6 ;  /* 0x000000043f067899 */ /* 0x000fc80008011606 */
[----:B------:R-:W-:Y:S02]  /*5090*/  ULOP3.LUT UR6, UR6, 0x3fff, URZ, 0xc0, !UPT ;  /* 0x00003fff06067892 */ /* 0x000fe4000f8ec03f */
[----:B------:R-:W-:Y:S02]  /*50a0*/  USEL UR7, UR7, URZ, !UP0 ;  /* 0x0000003f07077287 */ /* 0x000fe4000c000000 */
[----:B------:R-:W-:Y:S02]  /*50b0*/  ULOP3.LUT UR6, UR6, 0x10000, URZ, 0xfc, !UPT ;  /* 0x0001000006067892 */ /* 0x000fe4000f8efc3f */
[----:B------:R-:W-:Y:S02]  /*50c0*/  UISETP.NE.U32.AND UP0, UPT, UR7, URZ, UPT ;  /* 0x0000003f0700728c */ /* 0x000fe4000bf05070 */
[----:B------:R-:W-:Y:S01]  /*50d0*/  UIMAD UR6, UR58, 0xf00, UR6 ;  /* 0x00000f003a0678a4 */ /* 0x000fe2000f8e0206 */
[----:B------:R-:W-:-:S03]  /*50e0*/  WARPGROUP.ARRIVE ;  /* 0x00000000000079c5 */ /* 0x000fc60000000000 */
[----:B------:R-:W-:Y:S02]  /*50f0*/  UIADD3 UR30, UR6, 0x80, URZ ;  /* 0x00000080061e7890 */ /* 0x000fe4000fffe03f */
[----:B------:R-:W-:Y:S01]  /*5100*/  UIADD3 UR34, UR6, 0x100, URZ ;  /* 0x0000010006227890 */ /* 0x000fe2000fffe03f */
[----:B------:R-:W-:Y:S01]  /*5110*/  UMOV UR9, 0x40000040 ;  /* 0x4000004000097882 */ /* 0x000fe20000000000 */
[----:B------:R-:W-:Y:S01]  /*5120*/  UMOV UR10, UR6 ;  /* 0x00000006000a7c82 */ /* 0x000fe20008000000 */
[----:B------:R-:W-:Y:S01]  /*5130*/  UMOV UR11, 0x40000040 ;  /* 0x40000040000b7882 */ /* 0x000fe20000000000 */
[----:B------:R-:W-:Y:S02]  /*5140*/  UIADD3 UR38, UR6, 0x180, URZ ;  /* 0x0000018006267890 */ /* 0x000fe4000fffe03f */
[----:B------:R-:W-:Y:S01]  /*5150*/  UIADD3 UR42, UR6, 0x200, URZ ;  /* 0x00000200062a7890 */ /* 0x000fe2000fffe03f */
[----:B------:R-:W-:Y:S01]  /*5160*/  UMOV UR29, UR9 ;  /* 0x00000009001d7c82 */ /* 0x000fe20008000000 */
[----:B------:R-:W-:Y:S01]  /*5170*/  UMOV UR31, 0x40000040 ;  /* 0x40000040001f7882 */ /* 0x000fe20000000000 */
[----:B------:R-:W-:Y:S01]  /*5180*/  UMOV UR33, UR9 ;  /* 0x0000000900217c82 */ /* 0x000fe20008000000 */
[----:B------:R-:W-:Y:S01]  /*5190*/  UMOV UR35, 0x40000040 ;  /* 0x4000004000237882 */ /* 0x000fe20000000000 */
[----:B------:R-:W-:Y:S01]  /*51a0*/  UMOV UR37, UR9 ;  /* 0x0000000900257c82 */ /* 0x000fe20008000000 */
[----:B------:R-:W-:Y:S01]  /*51b0*/  UMOV UR39, 0x40000040 ;  /* 0x4000004000277882 */ /* 0x000fe20000000000 */
[----:B------:R-:W-:Y:S01]  /*51c0*/  UMOV UR41, UR9 ;  /* 0x0000000900297c82 */ /* 0x000fe20008000000 */
[----:B------:R-:W-:Y:S01]  /*51d0*/  UMOV UR43, 0x40000040 ;  /* 0x40000040002b7882 */ /* 0x000fe20000000000 */
        /* <DEDUP_REMOVED lines=9> */
[----:B--2---:R-:W-:-:S02]  /*5270*/  R2UR UR8, R0 ;  /* 0x00000000000872ca */ /* 0x004fc400000e0000 */
[----:B------:R2:W5:Y:S01]  /*5280*/  LDL.LU R0, [R1+0x64] ;  /* 0x0000640001007983 */ /* 0x0005620000300800 */
[----:B------:R-:W-:Y:S02]  /*5290*/  UIADD3 UR50, UR6, 0xc86, URZ ;  /* 0x00000c8606327890 */ /* 0x000fe4000fffe03f */
[----:B------:R-:W-:Y:S01]  /*52a0*/  UIADD3 UR54, UR6, 0xd06, URZ ;  /* 0x00000d0606367890 */ /* 0x000fe2000fffe03f */
[----:B------:R-:W-:Y:S01]  /*52b0*/  UMOV UR47, 0x40000040 ;  /* 0x40000040002f7882 */ /* 0x000fe20000000000 */
[----:B------:R-:W-:Y:S01]  /*52c0*/  UMOV UR51, 0x40000040 ;  /* 0x4000004000337882 */ /* 0x000fe20000000000 */
[----:B------:R-:W-:Y:S01]  /*52d0*/  UMOV UR55, 0x40000040 ;  /* 0x4000004000377882 */ /* 0x000fe20000000000 */
[----:B------:R-:W-:-:S04]  /*52e0*/  UIADD3 UR60, UR60, 0x8, URZ ;  /* 0x000000083c3c7890 */ /* 0x000fc8000fffe03f */
[----:B------:R-:W-:-:S04]  /*52f0*/  ULOP3.LUT UR8, UR8, 0x10000, URZ, 0xfc, !UPT ;  /* 0x0001000008087892 */ /* 0x000fc8000f8efc3f */
[----:B------:R-:W-:-:S04]  /*5300*/  ULEA UR8, UR58, UR8, 0xb ;  /* 0x000000083a087291 */ /* 0x000fc8000f8e583f */
[----:B------:R-:W-:Y:S02]  /*5310*/  UIADD3 UR18, UR8, 0x2, URZ ;  /* 0x0000000208127890 */ /* 0x000fe4000fffe03f */
[----:B------:R-:W-:Y:S02]  /*5320*/  UIADD3 UR22, UR8, 0x4, URZ ;  /* 0x0000000408167890 */ /* 0x000fe4000fffe03f */
[----:B------:R-:W-:Y:S01]  /*5330*/  UMOV UR28, UR8 ;  /* 0x00000008001c7c82 */ /* 0x000fe20008000000 */
[----:B------:R-:W-:Y:S01]  /*5340*/  QGMMA.64x16x32.F32.E4M3.E4M3 R136, gdesc[UR8], R136, UP0 ;  /* 0x00200000088879f3 */ /* 0x000fe2000bf00888 */
[----:B------:R-:W-:Y:S01]  /*5350*/  UIADD3 UR10, UR6, 0x280, URZ ;  /* 0x00000280060a7890 */ /* 0x000fe2000fffe03f */
[----:B------:R-:W-:Y:S02]  /*5360*/  UMOV UR32, UR8 ;  /* 0x0000000800207c82 */ /* 0x000fe40008000000 */
[----:B------:R-:W-:Y:S01]  /*5370*/  QGMMA.64x16x32.F32.E4M3.E4M3 R128, gdesc[UR28], R128, UP0 ;  /* 0x002000001c8079f3 */ /* 0x000fe2000bf00880 */
[----:B------:R-:W-:Y:S01]  /*5380*/  UMOV UR36, UR8 ;  /* 0x0000000800247c82 */ /* 0x000fe20008000000 */
[----:B------:R-:W-:Y:S01]  /*5390*/  UMOV UR40, UR8 ;  /* 0x0000000800287c82 */ /* 0x000fe20008000000 */
[----:B------:R-:W-:Y:S01]  /*53a0*/  UMOV UR11, 0x40000040 ;  /* 0x40000040000b7882 */ /* 0x000fe20000000000 */
[----:B------:R-:W-:Y:S01]  /*53b0*/  QGMMA.64x16x32.F32.E4M3.E4M3 R120, gdesc[UR32], R120, UP0 ;  /* 0x00200000207879f3 */ /* 0x000fe2000bf00878 */
[----:B------:R-:W-:Y:S01]  /*53c0*/  UMOV UR12, UR8 ;  /* 0x00000008000c7c82 */ /* 0x000fe20008000000 */
[----:B------:R-:W-:Y:S01]  /*53d0*/  UMOV UR16, UR8 ;  /* 0x0000000800107c82 */ /* 0x000fe20008000000 */
[----:B------:R-:W-:Y:S01]  /*53e0*/  UIADD3 UR26, UR8, 0x6, URZ ;  /* 0x00000006081a7890 */ /* 0x000fe2000fffe03f */
[----:B------:R-:W-:Y:S01]  /*53f0*/  QGMMA.64x16x32.F32.E4M3.E4M3 R112, gdesc[UR36], R112, UP0 ;  /* 0x00200000247079f3 */ /* 0x000fe2000bf00870 */
[----:B------:R-:W-:Y:S01]  /*5400*/  UMOV UR20, UR8 ;  /* 0x0000000800147c82 */ /* 0x000fe20008000000 */
[----:B------:R-:W-:-:S02]  /*5410*/  UIADD3 UR30, UR6, 0x500, URZ ;  /* 0x00000500061e7890 */ /* 0x000fc4000fffe03f */
[----:B------:R-:W-:Y:S01]  /*5420*/  QGMMA.64x16x32.F32.E4M3.E4M3 R104, gdesc[UR40], R104, UP0 ;  /* 0x00200000286879f3 */ /* 0x000fe2000bf00868 */
[----:B------:R-:W-:Y:S01]  /*5430*/  UIADD3 UR34, UR6, 0x580, URZ ;  /* 0x0000058006227890 */ /* 0x000fe2000fffe03f */
[----:B------:R-:W-:Y:S02]  /*5440*/  UMOV UR24, UR8 ;  /* 0x0000000800187c82 */ /* 0x000fe40008000000 */
[----:B------:R-:W-:Y:S01]  /*5450*/  QGMMA.64x16x32.F32.E4M3.E4M3 R96, gdesc[UR8], R96, UP0 ;  /* 0x00200000086079f3 */ /* 0x000fe2000bf00860 */
[----:B------:R-:W-:Y:S02]  /*5460*/  UIADD3 UR10, UR6, 0x380, URZ ;  /* 0x00000380060a7890 */ /* 0x000fe4000fffe03f */
[----:B------:R-:W-:Y:S01]  /*5470*/  UIADD3 UR11, UR6, 0x400, URZ ;  /* 0x00000400060b7890 */ /* 0x000fe2000fffe03f */
[----:B------:R-:W-:Y:S01]  /*5480*/  QGMMA.64x16x32.F32.E4M3.E4M3 R88, gdesc[UR12], R88, UP0 ;  /* 0x002000000c5879f3 */ /* 0x000fe2000bf00858 */
[----:B------:R-:W-:Y:S01]  /*5490*/  UMOV UR12, UR18 ;  /* 0x00000012000c7c82 */ /* 0x000fe20008000000 */
[----:B------:R-:W-:Y:S01]  /*54a0*/  UMOV UR28, UR8 ;  /* 0x00000008001c7c82 */ /* 0x000fe20008000000 */
[----:B------:R-:W-:Y:S01]  /*54b0*/  UMOV UR29, UR9 ;  /* 0x00000009001d7c82 */ /* 0x000fe20008000000 */
[----:B------:R-:W-:Y:S01]  /*54c0*/  UMOV UR18, UR10 ;  /* 0x0000000a00127c82 */ /* 0x000fe20008000000 */
[----:B------:R-:W-:Y:S01]  /*54d0*/  UIADD3 UR10, UR6, 0x480, URZ ;  /* 0x00000480060a7890 */ /* 0x000fe2000fffe03f */
        /* <DEDUP_REMOVED lines=13> */
[----:B------:R-:W-:-:S02]  /*55b0*/  UIADD3 UR42, UR6, 0x680, URZ ;  /* 0x00000680062a7890 */ /* 0x000fc4000fffe03f */
[----:B------:R-:W-:Y:S01]  /*55c0*/  UIADD3 UR10, UR6, 0x700, URZ ;  /* 0x00000700060a7890 */ /* 0x000fe2000fffe03f */
[----:B------:R-:W-:Y:S01]  /*55d0*/  QGMMA.64x16x32.F32.E4M3.E4M3 R48, gdesc[UR32], R48, UP0 ;  /* 0x00200000203079f3 */ /* 0x000fe2000bf00830 */
[----:B------:R-:W-:Y:S02]  /*55e0*/  UIADD3 UR7, UR8, 0x400, URZ ;  /* 0x0000040008077890 */ /* 0x000fe4000fffe03f */
[----:B------:R-:W-:Y:S01]  /*55f0*/  UMOV UR36, UR8 ;  /* 0x0000000800247c82 */ /* 0x000fe20008000000 */
[----:B------:R-:W-:Y:S01]  /*5600*/  UMOV UR37, UR9 ;  /* 0x0000000900257c82 */ /* 0x000fe20008000000 */
[----:B------:R-:W-:Y:S01]  /*5610*/  UMOV UR39, 0x40000040 ;  /* 0x4000004000277882 */ /* 0x000fe20000000000 */
[----:B------:R-:W-:Y:S01]  /*5620*/  UMOV UR40, UR8 ;  /* 0x0000000800287c82 */ /* 0x000fe20008000000 */
[----:B------:R-:W-:Y:S01]  /*5630*/  QGMMA.64x16x32.F32.E4M3.E4M3 R40, gdesc[UR36], R40, UP0 ;  /* 0x00200000242879f3 */ /* 0x000fe2000bf00828 */
[----:B------:R-:W-:Y:S01]  /*5640*/  UMOV UR41, UR9 ;  /* 0x0000000900297c82 */ /* 0x000fe20008000000 */
[----:B------:R-:W-:Y:S01]  /*5650*/  UMOV UR43, 0x40000040 ;  /* 0x40000040002b7882 */ /* 0x000fe20000000000 */
[----:B------:R-:W-:Y:S01]  /*5660*/  UMOV UR11, 0x40000040 ;  /* 0x40000040000b7882 */ /* 0x000fe20000000000 */
[----:B------:R-:W-:Y:S01]  /*5670*/  QGMMA.64x16x32.F32.E4M3.E4M3 R32, gdesc[UR40], R32, UP0 ;  /* 0x00200000282079f3 */ /* 0x000fe2000bf00820 */
[----:B------:R-:W-:Y:S01]  /*5680*/  UIADD3 UR14, UR6, 0x2, URZ ;  /* 0x00000002060e7890 */ /* 0x000fe2000fffe03f */
[----:B------:R-:W-:-:S02]  /*5690*/  UMOV UR24, UR7 ;  /* 0x0000000700187c82 */ /* 0x000fc40008000000 */
[----:B------:R-:W-:Y:S01]  /*56a0*/  QGMMA.64x16x32.F32.E4M3.E4M3 R24, gdesc[UR8], R24, UP0 ;  /* 0x00200000081879f3 */ /* 0x000fe2000bf00818 */
[----:B------:R-:W-:Y:S02]  /*56b0*/  UIADD3 UR7, UR6, 0x82, URZ ;  /* 0x0000008206077890 */ /* 0x000fe4000fffe03f */
[----:B------:R-:W-:Y:S01]  /*56c0*/  UIADD3 UR10, UR6, 0x102, URZ ;  /* 0x00000102060a7890 */ /* 0x000fe2000fffe03f */
[----:B------:R-:W-:Y:S01]  /*56d0*/  UMOV UR13, 0x40000040 ;  /* 0x40000040000d7882 */ /* 0x000fe20000000000 */
[----:B------:R-:W-:Y:S01]  /*56e0*/  UMOV UR15, 0x40000040 ;  /* 0x40000040000f7882 */ /* 0x000fe20000000000 */
[----:B------:R-:W-:Y:S01]  /*56f0*/  UIADD3 UR44, UR8, 0x402, URZ ;  /* 0x00000402082c7890 */ /* 0x000fe2000fffe03f */
[----:B------:R-:W-:Y:S01]  /*5700*/  QGMMA.64x16x32.F32.E4M3.E4M3 R136, gdesc[UR12], R136 ;  /* 0x002000000c8879f3 */ /* 0x000fe20008700888 */
[----:B------:R-:W-:Y:S02]  /*5710*/  UIADD3 UR45, UR8, 0x404, URZ ;  /* 0x00000404082d7890 */ /* 0x000fe4000fffe03f */
[----:B------:R-:W-:Y:S01]  /*5720*/  UIADD3 UR46, UR8, 0x406, URZ ;  /* 0x00000406082e7890 */ /* 0x000fe2000fffe03f */
[----:B------:R-:W-:Y:S01]  /*5730*/  UMOV UR14, UR7 ;  /* 0x00000007000e7c82 */ /* 0x000fe20008000000 */
[----:B------:R-:W-:Y:S01]  /*5740*/  UMOV UR15, 0x40000040 ;  /* 0x40000040000f7882 */ /* 0x000fe20000000000 */
[----:B------:R-:W-:Y:S01]  /*5750*/  UIADD3 UR42, UR6, 0x182, URZ ;  /* 0x00000182062a7890 */ /* 0x000fe2000fffe03f */
[----:B------:R-:W-:Y:S01]  /*5760*/  QGMMA.64x16x32.F32.E4M3.E4M3 R128, gdesc[UR12], R128 ;  /* 0x002000000c8079f3 */ /* 0x000fe20008700880 */
[----:B------:R-:W-:Y:S01]  /*5770*/  UMOV UR8, UR12 ;  /* 0x0000000c00087c82 */ /* 0x000fe20008000000 */
        /* <DEDUP_REMOVED lines=8> */
[----:B------:R-:W-:Y:S01]  /*5800*/  UMOV UR15, 0x40000040 ;  /* 0x40000040000f7882 */ /* 0x000fe20000000000 */
[----:B------:R-:W-:Y:S01]  /*5810*/  QGMMA.64x16x32.F32.E4M3.E4M3 R112, gdesc[UR40], R112 ;  /* 0x00200000287079f3 */ /* 0x000fe20008700870 */
[----:B------:R-:W-:Y:S01]  /*5820*/  UIADD3 UR42, UR6, 0x302, URZ ;  /* 0x00000302062a7890 */ /* 0x000fe2000fffe03f */
[----:B------:R-:W-:Y:S01]  /*5830*/  UMOV UR8, UR12 ;  /* 0x0000000c00087c82 */ /* 0x000fe20008000000 */
[----:B------:R-:W-:Y:S01]  /*5840*/  UMOV UR9, UR13 ;  /* 0x0000000d00097c82 */ /* 0x000fe20008000000 */
[----:B------:R-:W-:Y:S01]  /*5850*/  UMOV UR11, 0x40000040 ;  /* 0x40000040000b7882 */ /* 0x000fe20000000000 */
[----:B------:R-:W-:Y:S01]  /*5860*/  QGMMA.64x16x32.F32.E4M3.E4M3 R104, gdesc[UR12], R104 ;  /* 0x002000000c6879f3 */ /* 0x000fe20008700868 */
[----:B------:R-:W-:Y:S01]  /*5870*/  UIADD3 UR14, UR6, 0x382, URZ ;  /* 0x00000382060e7890 */ /* 0x000fe2000fffe03f */
[----:B------:R-:W-:-:S02]  /*5880*/  UMOV UR40, UR12 ;  /* 0x0000000c00287c82 */ /* 0x000fc40008000000 */
[----:B------:R-:W-:Y:S01]  /*5890*/  QGMMA.64x16x32.F32.E4M3.E4M3 R96, gdesc[UR8], R96 ;  /* 0x00200000086079f3 */ /* 0x000fe20008700860 */
[----:B------:R-:W-:Y:S01]  /*58a0*/  UIADD3 UR10, UR6, 0x402, URZ ;  /* 0x00000402060a7890 */ /* 0x000fe2000fffe03f */
        /* <DEDUP_REMOVED lines=30> */
[----:B------:R-:W-:Y:S01]  /*5a90*/  UMOV UR8, UR12 ;  /* 0x0000000c00087c82 */ /* 0x000fe20008000000 */
[----:B------:R-:W-:Y:S01]  /*5aa0*/  UMOV UR9, UR13 ;  /* 0x0000000d00097c82 */ /* 0x000fe20008000000 */
[----:B------:R-:W-:Y:S01]  /*5ab0*/  UMOV UR11, 0x40000040 ;  /* 0x40000040000b7882 */ /* 0x000fe20000000000 */
[----:B------:R-:W-:Y:S01]  /*5ac0*/  QGMMA.64x16x32.F32.E4M3.E4M3 R32, gdesc[UR12], R32 ;  /* 0x002000000c2079f3 */ /* 0x000fe20008700820 */
[----:B------:R-:W-:-:S02]  /*5ad0*/  UIADD3 UR18, UR6, 0x4, URZ ;  /* 0x0000000406127890 */ /* 0x000fc4000fffe03f */
[----:B------:R-:W-:Y:S01]  /*5ae0*/  UIADD3 UR7, UR6, 0x84, URZ ;  /* 0x0000008406077890 */ /* 0x000fe2000fffe03f */
[----:B------:R-:W-:Y:S01]  /*5af0*/  QGMMA.64x16x32.F32.E4M3.E4M3 R24, gdesc[UR8], R24 ;  /* 0x00200000081879f3 */ /* 0x000fe20008700818 */
[----:B------:R-:W-:Y:S01]  /*5b00*/  UIADD3 UR14, UR6, 0x104, URZ ;  /* 0x00000104060e7890 */ /* 0x000fe2000fffe03f */
[----:B------:R-:W-:Y:S01]  /*5b10*/  UMOV UR17, 0x40000040 ;  /* 0x4000004000117882 */ /* 0x000fe20000000000 */
[----:B------:R-:W-:Y:S01]  /*5b20*/  UMOV UR19, 0x40000040 ;  /* 0x4000004000137882 */ /* 0x000fe20000000000 */
[----:B------:R-:W-:Y:S02]  /*5b30*/  UIADD3 UR10, UR6, 0x184, URZ ;  /* 0x00000184060a7890 */ /* 0x000fe4000fffe03f */
[----:B------:R-:W-:Y:S01]  /*5b40*/  QGMMA.64x16x32.F32.E4M3.E4M3 R136, gdesc[UR16], R136 ;  /* 0x00200000108879f3 */ /* 0x000fe20008700888 */
        /* <DEDUP_REMOVED lines=13> */
[----:B------:R-:W-:Y:S01]  /*5c20*/  UMOV UR40, UR16 ;  /* 0x0000001000287c82 */ /* 0x000fe20008000000 */
[----:B------:R-:W-:Y:S01]  /*5c30*/  UMOV UR41, UR17 ;  /* 0x0000001100297c82 */ /* 0x000fe20008000000 */
[----:B------:R-:W-:Y:S01]  /*5c40*/  UMOV UR43, 0x40000040 ;  /* 0x40000040002b7882 */ /* 0x000fe20000000000 */
[----:B------:R-:W-:Y:S01]  /*5c50*/  QGMMA.64x16x32.F32.E4M3.E4M3 R112, gdesc[UR8], R112 ;  /* 0x00200000087079f3 */ /* 0x000fe20008700870 */
[----:B------:R-:W-:Y:S01]  /*5c60*/  UIADD3 UR10, UR6, 0x384, URZ ;  /* 0x00000384060a7890 */ /* 0x000fe2000fffe03f */
[----:B------:R-:W-:-:S02]  /*5c70*/  UMOV UR19, 0x40000040 ;  /* 0x4000004000137882 */ /* 0x000fc40000000000 */
[----:B------:R-:W-:Y:S01]  /*5c80*/  QGMMA.64x16x32.F32.E4M3.E4M3 R104, gdesc[UR40], R104 ;  /* 0x00200000286879f3 */ /* 0x000fe20008700868 */
[----:B------:R-:W-:Y:S01]  /*5c90*/  UIADD3 UR42, UR6, 0x404, URZ ;  /* 0x00000404062a7890 */ /* 0x000fe2000fffe03f */
[----:B------:R-:W-:Y:S01]  /*5ca0*/  UMOV UR12, UR16 ;  /* 0x00000010000c7c82 */ /* 0x000fe20008000000 */
[----:B------:R-:W-:Y:S01]  /*5cb0*/  UMOV UR13, UR17 ;  /* 0x00000011000d7c82 */ /* 0x000fe20008000000 */
[----:B------:R-:W-:Y:S01]  /*5cc0*/  UMOV UR15, 0x40000040 ;  /* 0x40000040000f7882 */ /* 0x000fe20000000000 */
[----:B------:R-:W-:Y:S01]  /*5cd0*/  QGMMA.64x16x32.F32.E4M3.E4M3 R96, gdesc[UR16], R96 ;  /* 0x00200000106079f3 */ /* 0x000fe20008700860 */
[----:B------:R-:W-:Y:S01]  /*5ce0*/  UIADD3 UR18, UR6, 0x484, URZ ;  /* 0x0000048406127890 */ /* 0x000fe2000fffe03f */
[----:B------:R-:W-:Y:S02]  /*5cf0*/  UMOV UR8, UR16 ;  /* 0x0000001000087c82 */ /* 0x000fe40008000000 */
[----:B------:R-:W-:Y:S01]  /*5d00*/  QGMMA.64x16x32.F32.E4M3.E4M3 R88, gdesc[UR12], R88 ;  /* 0x002000000c5879f3 */ /* 0x000fe20008700858 */
[----:B------:R-:W-:Y:S01]  /*5d10*/  UIADD3 UR14, UR6, 0x504, URZ ;  /* 0x00000504060e7890 */ /* 0x000fe2000fffe03f */
        /* <DEDUP_REMOVED lines=24> */
[----:B------:R-:W-:Y:S01]  /*5ea0*/  UMOV UR19, 0x40000040 ;  /* 0x4000004000137882 */ /* 0x000fe20000000000 */
[----:B------:R-:W-:Y:S01]  /*5eb0*/  UMOV UR12, UR16 ;  /* 0x00000010000c7c82 */ /* 0x000fe20008000000 */
[----:B------:R-:W-:Y:S01]  /*5ec0*/  UMOV UR13, UR17 ;  /* 0x00000011000d7c82 */ /* 0x000fe20008000000 */
[----:B------:R-:W-:Y:S01]  /*5ed0*/  QGMMA.64x16x32.F32.E4M3.E4M3 R40, gdesc[UR40], R40 ;  /* 0x00200000282879f3 */ /* 0x000fe20008700828 */
[----:B------:R-:W-:Y:S01]  /*5ee0*/  UMOV UR15, 0x40000040 ;  /* 0x40000040000f7882 */ /* 0x000fe20000000000 */
[----:B------:R-:W-:-:S02]  /*5ef0*/  UIADD3 UR22, UR6, 0x6, URZ ;  /* 0x0000000606167890 */ /* 0x000fc4000fffe03f */
[----:B------:R-:W-:Y:S01]  /*5f00*/  QGMMA.64x16x32.F32.E4M3.E4M3 R32, gdesc[UR16], R32 ;  /* 0x00200000102079f3 */ /* 0x000fe20008700820 */
[----:B------:R-:W-:Y:S01]  /*5f10*/  UMOV UR21, 0x40000040 ;  /* 0x4000004000157882 */ /* 0x000fe20000000000 */
[----:B------:R-:W-:Y:S01]  /*5f20*/  UMOV UR23, 0x40000040 ;  /* 0x4000004000177882 */ /* 0x000fe20000000000 */
[----:B------:R-:W-:Y:S01]  /*5f30*/  UIADD3 UR10, UR6, 0x86, URZ ;  /* 0x00000086060a7890 */ /* 0x000fe2000fffe03f */
[----:B------:R-:W-:Y:S01]  /*5f40*/  QGMMA.64x16x32.F32.E4M3.E4M3 R24, gdesc[UR12], R24 ;  /* 0x002000000c1879f3 */ /* 0x000fe20008700818 */
[----:B------:R-:W-:Y:S02]  /*5f50*/  UIADD3 UR42, UR6, 0x186, URZ ;  /* 0x00000186062a7890 */ /* 0x000fe4000fffe03f */
        /* <DEDUP_REMOVED lines=8> */
[----:B------:R-:W-:-:S02]  /*5fe0*/  UIADD3 UR14, UR6, 0x286, URZ ;  /* 0x00000286060e7890 */ /* 0x000fc4000fffe03f */
[----:B------:R-:W-:Y:S01]  /*5ff0*/  UIADD3 UR10, UR6, 0x306, URZ ;  /* 0x00000306060a7890 */ /* 0x000fe2000fffe03f */
[----:B------:R-:W-:Y:S01]  /*6000*/  QGMMA.64x16x32.F32.E4M3.E4M3 R120, gdesc[UR20], R120 ;  /* 0x00200000147879f3 */ /* 0x000fe20008700878 */
[----:B------:R-:W-:Y:S01]  /*6010*/  UMOV UR40, UR20 ;  /* 0x0000001400287c82 */ /* 0x000fe20008000000 */
        /* <DEDUP_REMOVED lines=17> */
[----:B------:R-:W-:Y:S01]  /*6130*/  UMOV UR23, 0x40000040 ;  /* 0x4000004000177882 */ /* 0x000fe20000000000 */
[----:B------:R-:W-:-:S02]  /*6140*/  UIADD3 UR14, UR6, 0x506, URZ ;  /* 0x00000506060e7890 */ /* 0x000fc4000fffe03f */
[----:B------:R-:W-:Y:S01]  /*6150*/  QGMMA.64x16x32.F32.E4M3.E4M3 R88, gdesc[UR8], R88 ;  /* 0x00200000085879f3 */ /* 0x000fe20008700858 */
[----:B------:R-:W-:Y:S01]  /*6160*/  UIADD3 UR10, UR6, 0x586, URZ ;  /* 0x00000586060a7890 */ /* 0x000fe2000fffe03f */
[----:B------:R-:W-:Y:S02]  /*6170*/  UMOV UR40, UR20 ;  /* 0x0000001400287c82 */ /* 0x000fe40008000000 */
        /* <DEDUP_REMOVED lines=29> */
[----:B------:R-:W-:Y:S02]  /*6350*/  UIADD3 UR14, UR6, 0x800, URZ ;  /* 0x00000800060e7890 */ /* 0x000fe4000fffe03f */
[----:B------:R-:W-:Y:S01]  /*6360*/  UIADD3 UR10, UR6, 0x880, URZ ;  /* 0x00000880060a7890 */ /* 0x000fe2000fffe03f */
[----:B------:R-:W-:Y:S01]  /*6370*/  QGMMA.64x16x32.F32.E4M3.E4M3 R24, gdesc[UR16], R24 ;  /* 0x00200000101879f3 */ /* 0x000fe20008700818 */
[----:B------:R-:W-:Y:S01]  /*6380*/  UMOV UR25, 0x40000040 ;  /* 0x4000004000197882 */ /* 0x000fe20000000000 */
[----:B------:R-:W-:Y:S01]  /*6390*/  UMOV UR27, 0x40000040 ;  /* 0x40000040001b7882 */ /* 0x000fe20000000000 */
[----:B------:R-:W-:Y:S01]  /*63a0*/  UIADD3 UR22, UR6, 0x900, URZ ;  /* 0x0000090006167890 */ /* 0x000fe2000fffe03f */
[----:B------:R-:W-:Y:S01]  /*63b0*/  QGMMA.64x16x32.F32.E4M3.E4M3 R136, gdesc[UR24], R136 ;  /* 0x00200000188879f3 */ /* 0x000fe20008700888 */
[----:B------:R-:W-:Y:S02]  /*63c0*/  UIADD3 UR26, UR6, 0x980, URZ ;  /* 0x00000980061a7890 */ /* 0x000fe4000fffe03f */
[----:B------:R-:W-:Y:S01]  /*63d0*/  UIADD3 UR42, UR6, 0xa00, URZ ;  /* 0x00000a00062a7890 */ /* 0x000fe2000fffe03f */
        /* <DEDUP_REMOVED lines=15> */
[----:B------:R-:W-:Y:S01]  /*64d0*/  UMOV UR27, 0x40000040 ;  /* 0x40000040001b7882 */ /* 0x000fe20000000000 */
[----:B------:R-:W-:Y:S01]  /*64e0*/  UMOV UR40, UR24 ;  /* 0x0000001800287c82 */ /* 0x000fe20008000000 */
[----:B------:R-:W-:Y:S01]  /*64f0*/  UMOV UR41, UR25 ;  /* 0x0000001900297c82 */ /* 0x000fe20008000000 */
        /* <DEDUP_REMOVED lines=50> */
[----:B------:R-:W-:Y:S02]  /*6820*/  UIADD3 UR30, UR6, 0x902, URZ ;  /* 0x00000902061e7890 */ /* 0x000fe4000fffe03f */
[----:B------:R-:W-:-:S02]  /*6830*/  UIADD3 UR42, UR6, 0x982, URZ ;  /* 0x00000982062a7890 */ /* 0x000fc4000fffe03f */
        /* <DEDUP_REMOVED lines=33> */
[----:B------:R-:W-:Y:S01]  /*6a50*/  UMOV UR20, UR28 ;  /* 0x0000001c00147c82 */ /* 0x000fe20008000000 */
[----:B------:R-:W-:Y:S01]  /*6a60*/  UMOV UR21, UR29 ;  /* 0x0000001d00157c82 */ /* 0x000fe20008000000 */
[----:B------:R-:W-:Y:S01]  /*6a70*/  QGMMA.64x16x32.F32.E4M3.E4M3 R80, gdesc[UR12], R80 ;  /* 0x002000000c5079f3 */ /* 0x000fe20008700850 */
[----:B------:R-:W-:Y:S01]  /*6a80*/  UMOV UR23, 0x40000040 ;  /* 0x4000004000177882 */ /* 0x000fe20000000000 */
[----:B------:R-:W-:Y:S01]  /*6a90*/  UIADD3 UR10, UR6, 0xe02, URZ ;  /* 0x00000e02060a7890 */ /* 0x000fe2000fffe03f */
        /* <DEDUP_REMOVED lines=26> */
[----:B------:R-:W-:Y:S01]  /*6c40*/  UIADD3 UR22, UR6, 0x804, URZ ;  /* 0x0000080406167890 */ /* 0x000fe2000fffe03f */
[----:B------:R-:W-:Y:S01]  /*6c50*/  QGMMA.64x16x32.F32.E4M3.E4M3 R24, gdesc[UR12], R24 ;  /* 0x002000000c1879f3 */ /* 0x000fe20008700818 */
[----:B------:R-:W-:Y:S01]  /*6c60*/  UMOV UR35, 0x40000040 ;  /* 0x4000004000237882 */ /* 0x000fe20000000000 */
[----:B------:R-:W-:Y:S02]  /*6c70*/  UIADD3 UR26, UR6, 0x884, URZ ;  /* 0x00000884061a7890 */ /* 0x000fe4000fffe03f */
[----:B------:R-:W-:Y:S01]  /*6c80*/  QGMMA.64x16x32.F32.E4M3.E4M3 R136, gdesc[UR32], R136 ;  /* 0x00200000208879f3 */ /* 0x000fe20008700888 */
[----:B------:R-:W-:Y:S02]  /*6c90*/  UIADD3 UR30, UR6, 0x904, URZ ;  /* 0x00000904061e7890 */ /* 0x000fe4000fffe03f */
[----:B------:R-:W-:-:S02]  /*6ca0*/  UIADD3 UR34, UR6, 0x984, URZ ;  /* 0x0000098406227890 */ /* 0x000fc4000fffe03f */
        /* <DEDUP_REMOVED lines=12> */
[----:B------:R-:W-:Y:S01]  /*6d70*/  UMOV UR31, 0x40000040 ;  /* 0x40000040001f7882 */ /* 0x000fe20000000000 */
[----:B------:R-:W-:Y:S01]  /*6d80*/  UIADD3 UR18, UR6, 0xb84, URZ ;  /* 0x00000b8406127890 */ /* 0x000fe2000fffe03f */
[----:B------:R-:W-:Y:S01]  /*6d90*/  QGMMA.64x16x32.F32.E4M3.E4M3 R120, gdesc[UR24], R120 ;  /* 0x00200000187879f3 */ /* 0x000fe20008700878 */
[----:B------:R-:W-:Y:S01]  /*6da0*/  UMOV UR35, 0x40000040 ;  /* 0x4000004000237882 */ /* 0x000fe20000000000 */
[----:B------:R-:W-:-:S02]  /*6db0*/  UIADD3 UR22, UR6, 0xc04, URZ ;  /* 0x00000c0406167890 */ /* 0x000fc4000fffe03f */
[----:B------:R-:W-:Y:S01]  /*6dc0*/  QGMMA.64x16x32.F32.E4M3.E4M3 R112, gdesc[UR28], R112 ;  /* 0x002000001c7079f3 */ /* 0x000fe20008700870 */
[----:B------:R-:W-:Y:S01]  /*6dd0*/  UIADD3 UR26, UR6, 0xc84, URZ ;  /* 0x00000c84061a7890 */ /* 0x000fe2000fffe03f */
        /* <DEDUP_REMOVED lines=13> */
[----:B------:R-:W-:Y:S01]  /*6eb0*/  QGMMA.64x16x32.F32.E4M3.E4M3 R88, gdesc[UR8], R88 ;  /* 0x00200000085879f3 */ /* 0x000fe20008700858 */
[----:B------:R-:W-:Y:S01]  /*6ec0*/  UMOV UR16, UR32 ;  /* 0x0000002000107c82 */ /* 0x000fe20008000000 */
[----:B------:R-:W-:Y:S01]  /*6ed0*/  UMOV UR17, UR33 ;  /* 0x0000002100117c82 */ /* 0x000fe20008000000 */
[----:B------:R-:W-:Y:S01]  /*6ee0*/  UMOV UR19, 0x40000040 ;  /* 0x4000004000137882 */ /* 0x000fe20000000000 */
[----:B------:R-:W-:Y:S01]  /*6ef0*/  QGMMA.64x16x32.F32.E4M3.E4M3 R80, gdesc[UR12], R80 ;  /* 0x002000000c5079f3 */ /* 0x000fe20008700850 */
        /* <DEDUP_REMOVED lines=13> */
[----:B------:R-:W-:Y:S01]  /*6fd0*/  UMOV UR35, 0x40000040 ;  /* 0x4000004000237882 */ /* 0x000fe20000000000 */
[----:B------:R-:W-:Y:S01]  /*6fe0*/  UMOV UR40, UR32 ;  /* 0x0000002000287c82 */ /* 0x000fe20008000000 */
[----:B------:R-:W-:Y:S01]  /*6ff0*/  QGMMA.64x16x32.F32.E4M3.E4M3 R56, gdesc[UR24], R56 ;  /* 0x00200000183879f3 */ /* 0x000fe20008700838 */
[----:B------:R-:W-:Y:S01]  /*7000*/  UMOV UR41, UR33 ;  /* 0x0000002100297c82 */ /* 0x000fe20008000000 */
[----:B------:R-:W-:Y:S01]  /*7010*/  UMOV UR43, 0x40000040 ;  /* 0x40000040002b7882 */ /* 0x000fe20000000000 */
[----:B------:R-:W-:Y:S01]  /*7020*/  UMOV UR8, UR32 ;  /* 0x0000002000087c82 */ /* 0x000fe20008000000 */
[----:B------:R-:W-:Y:S01]  /*7030*/  QGMMA.64x16x32.F32.E4M3.E4M3 R48, gdesc[UR28], R48 ;  /* 0x002000001c3079f3 */ /* 0x000fe20008700830 */
[----:B------:R-:W-:Y:S01]  /*7040*/  UMOV UR9, UR33 ;  /* 0x0000002100097c82 */ /* 0x000fe20008000000 */
[----:B------:R-:W-:Y:S01]  /*7050*/  UMOV UR11, 0x40000040 ;  /* 0x40000040000b7882 */ /* 0x000fe20000000000 */
[----:B------:R-:W-:Y:S01]  /*7060*/  UIADD3 UR38, UR6, 0x786, URZ ;  /* 0x0000078606267890 */ /* 0x000fe2000fffe03f */
[----:B------:R-:W-:Y:S01]  /*7070*/  QGMMA.64x16x32.F32.E4M3.E4M3 R40, gdesc[UR32], R40 ;  /* 0x00200000202879f3 */ /* 0x000fe20008700828 */
[----:B------:R-:W-:-:S02]  /*7080*/  UIADD3 UR14, UR6, 0x806, URZ ;  /* 0x00000806060e7890 */ /* 0x000fc4000fffe03f */
[----:B------:R-:W-:Y:S01]  /*7090*/  UIADD3 UR18, UR6, 0x886, URZ ;  /* 0x0000088606127890 */ /* 0x000fe2000fffe03f */
[----:B------:R-:W-:Y:S01]  /*70a0*/  QGMMA.64x16x32.F32.E4M3.E4M3 R32, gdesc[UR40], R32 ;  /* 0x00200000282079f3 */ /* 0x000fe20008700820 */
[----:B------:R-:W-:Y:S01]  /*70b0*/  UIADD3 UR22, UR6, 0x906, URZ ;  /* 0x0000090606167890 */ /* 0x000fe2000fffe03f */
[----:B------:R-:W-:Y:S02]  /*70c0*/  UMOV UR36, UR46 ;  /* 0x0000002e00247c82 */ /* 0x000fe40008000000 */
[----:B------:R-:W-:Y:S01]  /*70d0*/  QGMMA.64x16x32.F32.E4M3.E4M3 R24, gdesc[UR8], R24 ;  /* 0x00200000081879f3 */ /* 0x000fe20008700818 */
[----:B------:R-:W-:Y:S01]  /*70e0*/  UMOV UR37, 0x40000040 ;  /* 0x4000004000257882 */ /* 0x000fe20000000000 */
[----:B------:R-:W-:Y:S01]  /*70f0*/  UMOV UR39, 0x40000040 ;  /* 0x4000004000277882 */ /* 0x000fe20000000000 */
[----:B------:R-:W-:Y:S01]  /*7100*/  UIADD3 UR26, UR6, 0x986, URZ ;  /* 0x00000986061a7890 */ /* 0x000fe2000fffe03f */
[----:B------:R-:W-:Y:S01]  /*7110*/  QGMMA.64x16x32.F32.E4M3.E4M3 R136, gdesc[UR36], R136 ;  /* 0x00200000248879f3 */ /* 0x000fe20008700888 */
[----:B------:R-:W-:-:S02]  /*7120*/  UIADD3 UR30, UR6, 0xa06, URZ ;  /* 0x00000a06061e7890 */ /* 0x000fc4000fffe03f */
[----:B------:R-:W-:Y:S02]  /*7130*/  UIADD3 UR34, UR6, 0xa86, URZ ;  /* 0x00000a8606227890 */ /* 0x000fe4000fffe03f */
[----:B------:R-:W-:Y:S01]  /*7140*/  UIADD3 UR38, UR6, 0xb06, URZ ;  /* 0x00000b0606267890 */ /* 0x000fe2000fffe03f */
        /* <DEDUP_REMOVED lines=27> */
[----:B------:R-:W-:Y:S01]  /*7300*/  UMOV UR40, UR36 ;  /* 0x0000002400287c82 */ /* 0x000fe20008000000 */
[----:B------:R-:W-:Y:S01]  /*7310*/  UMOV UR41, UR37 ;  /* 0x0000002500297c82 */ /* 0x000fe20008000000 */
[----:B------:R-:W-:Y:S01]  /*7320*/  QGMMA.64x16x32.F32.E4M3.E4M3 R88, gdesc[UR32], R88 ;  /* 0x00200000205879f3 */ /* 0x000fe20008700858 */
[----:B------:R-:W-:Y:S01]  /*7330*/  UMOV UR43, 0x40000040 ;  /* 0x40000040002b7882 */ /* 0x000fe20000000000 */
[----:B------:R-:W-:Y:S02]  /*7340*/  UIADD3 UR7, UR6, 0xe06, URZ ;  /* 0x00000e0606077890 */ /* 0x000fe4000fffe03f */
[----:B------:R-:W-:Y:S01]  /*7350*/  QGMMA.64x16x32.F32.E4M3.E4M3 R80, gdesc[UR36], R80 ;  /* 0x00200000245079f3 */ /* 0x000fe20008700850 */
[----:B------:R-:W-:Y:S01]  /*7360*/  UMOV UR44, UR36 ;  /* 0x00000024002c7c82 */ /* 0x000fe20008000000 */
[----:B------:R-:W-:Y:S01]  /*7370*/  UMOV UR45, UR37 ;  /* 0x00000025002d7c82 */ /* 0x000fe20008000000 */
[----:B------:R-:W-:Y:S01]  /*7380*/  UIADD3 UR38, UR6, 0xe86, URZ ;  /* 0x00000e8606267890 */ /* 0x000fe2000fffe03f */
[----:B------:R-:W-:Y:S01]  /*7390*/  QGMMA.64x16x32.F32.E4M3.E4M3 R72, gdesc[UR40], R72 ;  /* 0x00200000284879f3 */ /* 0x000fe20008700848 */
[----:B------:R-:W-:Y:S01]  /*73a0*/  UMOV UR48, UR36 ;  /* 0x0000002400307c82 */ /* 0x000fe20008000000 */
[----:B------:R-:W-:Y:S01]  /*73b0*/  UMOV UR49, UR37 ;  /* 0x0000002500317c82 */ /* 0x000fe20008000000 */
[----:B------:R-:W-:Y:S01]  /*73c0*/  UMOV UR52, UR36 ;  /* 0x0000002400347c82 */ /* 0x000fe20008000000 */
[----:B------:R-:W-:Y:S01]  /*73d0*/  UMOV UR53, UR37 ;  /* 0x0000002500357c82 */ /* 0x000fe20008000000 */
[----:B------:R-:W-:Y:S01]  /*73e0*/  QGMMA.64x16x32.F32.E4M3.E4M3 R64, gdesc[UR44], R64 ;  /* 0x002000002c4079f3 */ /* 0x000fe20008700840 */
[----:B------:R-:W-:Y:S01]  /*73f0*/  UMOV UR8, UR36 ;  /* 0x0000002400087c82 */ /* 0x000fe20008000000 */
[----:B------:R-:W-:Y:S01]  /*7400*/  UMOV UR9, UR37 ;  /* 0x0000002500097c82 */ /* 0x000fe20008000000 */
[----:B------:R-:W-:Y:S01]  /*7410*/  UMOV UR11, 0x40000040 ;  /* 0x40000040000b7882 */ /* 0x000fe20000000000 */
[----:B------:R-:W-:Y:S01]  /*7420*/  QGMMA.64x16x32.F32.E4M3.E4M3 R56, gdesc[UR48], R56 ;  /* 0x00200000303879f3 */ /* 0x000fe20008700838 */
[----:B------:R-:W-:Y:S01]  /*7430*/  UMOV UR39, 0x40000040 ;  /* 0x4000004000277882 */ /* 0x000fe20000000000 */
[----:B------:R-:W-:-:S02]  /*7440*/  ULDC UR15, c[0x0][0x50c] ;  /* 0x00014300000f7ab9 */ /* 0x000fc40000000800 */
[----:B------:R-:W-:Y:S01]  /*7450*/  QGMMA.64x16x32.F32.E4M3.E4M3 R48, gdesc[UR52], R48 ;  /* 0x00200000343079f3 */ /* 0x000fe20008700830 */
[----:B------:R-:W-:-:S03]  /*7460*/  UISETP.NE.AND UP0, UPT, UR60, UR15, UPT ;  /* 0x0000000f3c00728c */ /* 0x000fc6000bf05270 */
[----:B------:R-:W-:Y:S01]  /*7470*/  QGMMA.64x16x32.F32.E4M3.E4M3 R40, gdesc[UR8], R40 ;  /* 0x00200000082879f3 */ /* 0x000fe20008700828 */
[----:B------:R-:W-:Y:S01]  /*7480*/  UMOV UR8, UR36 ;  /* 0x0000002400087c82 */ /* 0x000fe20008000000 */
[----:B------:R-:W-:Y:S01]  /*7490*/  UMOV UR9, UR37 ;  /* 0x0000002500097c82 */ /* 0x000fe20008000000 */
[----:B------:R-:W-:Y:S01]  /*74a0*/  UMOV UR10, UR7 ;  /* 0x00000007000a7c82 */ /* 0x000fe20008000000 */
[----:B------:R-:W-:Y:S01]  /*74b0*/  UMOV UR11, 0x40000040 ;  /* 0x40000040000b7882 */ /* 0x000fe20000000000 */
[----:B------:R-:W-:Y:S01]  /*74c0*/  USEL UR6, URZ, 0x1, UP0 ;  /* 0x000000013f067887 */ /* 0x000fe20008000000 */
[----:B------:R-:W-:Y:S04]  /*74d0*/  QGMMA.64x16x32.F32.E4M3.E4M3 R32, gdesc[UR8], R32 ;  /* 0x00200000082079f3 */ /* 0x000fe80008700820 */
[----:B------:R-:W-:Y:S01]  /*74e0*/  QGMMA.64x16x32.F32.E4M3.E4M3 R24, gdesc[UR36], R24, gsb0 ;  /* 0x00200000241879f3 */ /* 0x000fe20008000818 */
[----:B------:R-:W-:-:S02]  /*74f0*/  ISETP.NE.AND P0, PT, RZ, UR6, PT ;  /* 0x00000006ff007c0c */ /* 0x000fc4000bf05270 */
[----:B------:R-:W-:-:S11]  /*7500*/  WARPGROUP.DEPBAR.LE gsb0, 0x1 ;  /* 0x00008000000079c5 */ /* 0x000fd60000010100 */
[----:B--2---:R-:W-:Y:S05]  /*7510*/  @!P0 BRA `(.L_x_24) ;  /* 0x0000000800b88947 */ /* 0x004fea0003800000 */
[----:B------:R-:W-:Y:S02]  /*7520*/  WARPGROUP.DEPBAR.LE gsb0, 0x0 ;  /* 0x00008000000079c5 */ /* 0x000fe40000010000 */
[----:B------:R-:W-:-:S05]  /*7530*/  FADD R227, R136, R227 ;  /* 0x000000e388e37221 */ /* 0x000fca0000000000 */
[----:B------:R2:W-:Y:S04]  /*7540*/  STL [R1+0x64], R227 ;  /* 0x000064e301007387 */ /* 0x0005e80000100800 */
[----:B--2---:R-:W2:Y:S04]  /*7550*/  LDL.LU R227, [R1+0x30] ;  /* 0x0000300001e37983 */ /* 0x004ea80000300800 */
[----:B--2---:R2:W-:Y:S04]  /*7560*/  STL [R1+0x68], R227 ;  /* 0x000068e301007387 */ /* 0x0045e80000100800 */
        /* <DEDUP_REMOVED lines=22> */
[----:B--2---:R-:W2:Y:S01]  /*76d0*/  LDL.LU R227, [R1] ;  /* 0x0000000001e37983 */ /* 0x004ea20000300800 */
[----:B------:R-:W-:-:S01]  /*76e0*/  FADD R226, R137, R226 ;  /* 0x000000e289e27221 */ /* 0x000fc20000000000 */
[----:B------:R-:W-:Y:S01]  /*76f0*/  FADD R225, R138, R225 ;  /* 0x000000e18ae17221 */ /* 0x000fe20000000000 */
        /* <DEDUP_REMOVED lines=103> */
[----:B-----5:R-:W-:Y:S01]  /*7d70*/  FADD R0, R34, R0 ;  /* 0x0000000022007221 */ /* 0x020fe20000000000 */
[----:B--2---:R-:W-:-:S05]  /*7d80*/  FADD R227, R35, R227 ;  /* 0x000000e323e37221 */ /* 0x004fca0000000000 */
[----:B------:R2:W-:Y:S04]  /*7d90*/  STL [R1], R227 ;  /* 0x000000e301007387 */ /* 0x0005e80000100800 */
[----:B--2---:R-:W2:Y:S02]  /*7da0*/  LDL.LU R227, [R1+0x94] ;  /* 0x0000940001e37983 */ /* 0x004ea40000300800 */
[----:B--2---:R-:W-:-:S05]  /*7db0*/  FADD R227, R36, R227 ;  /* 0x000000e324e37221 */ /* 0x004fca0000000000 */
[----:B------:R2:W-:Y:S04]  /*7dc0*/  STL [R1+0x4], R227 ;  /* 0x000004e301007387 */ /* 0x0005e80000100800 */
        /* <DEDUP_REMOVED lines=33> */
[----:B--2---:R2:W5:Y:S01]  /*7fe0*/  LDL.LU R227, [R1+0x64] ;  /* 0x0000640001e37983 */ /* 0x0045620000300800 */
[----:B------:R-:W-:-:S05]  /*7ff0*/  UMOV UR60, URZ ;  /* 0x0000003f003c7c82 */ /* 0x000fca0008000000 */
.L_x_24:
[----:B------:R-:W-:Y:S05]  /*8000*/  @!P1 BRA `(.L_x_25) ;  /* 0x0000000000049947 */ /* 0x000fea0003800000 */
[----:B------:R-:W-:Y:S01]  /*8010*/  BPT.TRAP 0x1 ;  /* 0x000000040000795c */ /* 0x000fe20000300000 */
.L_x_25:
[----:B-----5:R4:W-:Y:S04]  /*8020*/  STL [R1+0x64], R0 ;  /* 0x0000640001007387 */ /* 0x0209e80000100800 */
[----:B----4-:R-:W4:Y:S01]  /*8030*/  LDL R0, [R1+0x40] ;  /* 0x0000400001007983 */ /* 0x010f220000100800 */
[----:B------:R-:W-:-:S13]  /*8040*/  R2UR UR7, R229 ;  /* 0x00000000e50772ca */ /* 0x000fda00000e0000 */
[----:B------:R-:W-:-:S04]  /*8050*/  ULEA UR7, UR7, UR59, 0x3 ;  /* 0x0000003b07077291 */ /* 0x000fc8000f8e183f */
[----:B------:R-:W-:Y:S01]  /*8060*/  UIADD3 UR7, UR7, 0x10, URZ ;  /* 0x0000001007077890 */ /* 0x000fe2000fffe03f */
[----:B----4-:R-:W-:Y:S02]  /*8070*/  R2UR UR8, R0 ;  /* 0x00000000000872ca */ /* 0x010fe400000e0000 */
[----:B------:R4:W5:Y:S01]  /*8080*/  LDL.LU R0, [R1+0x64] ;  /* 0x0000640001007983 */ /* 0x0009620000300800 */
[----:B------:R-:W-:-:S09]  /*8090*/  UPRMT UR7, URZ, 0x654, UR7 ;  /* 0x000006543f077896 */ /* 0x000fd20008000007 */
[----:B------:R-:W-:Y:S01]  /*80a0*/  SYNCS.ARRIVE.TRANS64.RED.A1T0 RZ, [UR7], RZ ;  /* 0x000000ffffff79a7 */ /* 0x000fe20008100407 */
[----:B------:R-:W-:-:S06]  /*80b0*/  UISETP.GT.U32.AND UP0, UPT, UR8, 0x1, UPT ;  /* 0x000000010800788c */ /* 0x000fcc000bf04070 */
[----:B------:R-:W-:-:S13]  /*80c0*/  PLOP3.LUT P0, PT, PT, PT, UP0, 0x80, 0x0 ;  /* 0x000000000000781c */ /* 0x000fda0003f0f008 */
[----:B----4-:R-:W-:Y:S05]  /*80d0*/  @P0 BRA `(.L_x_26) ;  /* 0x0000000000040947 */ /* 0x010fea0003800000 */
[----:B------:R-:W-:Y:S01]  /*80e0*/  BPT.TRAP 0x1 ;  /* 0x000000040000795c */ /* 0x000fe20000300000 */
.L_x_26:
[----:B-----5:R4:W-:Y:S04]  /*80f0*/  STL [R1+0x64], R0 ;  /* 0x0000640001007387 */ /* 0x0209e80000100800 */
[----:B----4-:R-:W4:Y:S01]  /*8100*/  LDL.LU R0, [R1+0x34] ;  /* 0x0000340001007983 */ /* 0x010f220000300800 */
[----:B------:R-:W-:Y:S01]  /*8110*/  R2UR UR7, R229 ;  /* 0x00000000e50772ca */ /* 0x000fe200000e0000 */
[----:B------:R-:W-:-:S04]  /*8120*/  UIADD3 UR58, UR58, 0x1, URZ ;  /* 0x000000013a3a7890 */ /* 0x000fc8000fffe03f */
[----:B------:R-:W-:-:S04]  /*8130*/  UISETP.NE.AND UP0, UPT, UR58, 0x2, UPT ;  /* 0x000000023a00788c */ /* 0x000fc8000bf05270 */
[----:B------:R-:W-:-:S04]  /*8140*/  USEL UR58, UR58, URZ, UP0 ;  /* 0x0000003f3a3a7287 */ /* 0x000fc80008000000 */
[----:B------:R-:W-:-:S04]  /*8150*/  UIADD3 UR7, UR7, 0x1, URZ ;  /* 0x0000000107077890 */ /* 0x000fc8000fffe03f */
[----:B------:R-:W-:-:S04]  /*8160*/  UISETP.NE.AND UP1, UPT, UR7, 0x2, UPT ;  /* 0x000000020700788c */ /* 0x000fc8000bf25270 */
[----:B------:R-:W-:-:S06]  /*8170*/  USEL UR7, UR7, URZ, UP1 ;  /* 0x0000003f07077287 */ /* 0x000fcc0008800000 */
[----:B------:R-:W-:Y:S01]  /*8180*/  IMAD.U32 R229, RZ, RZ, UR7 ;  /* 0x00000007ffe57e24 */ /* 0x000fe2000f8e00ff */
[----:B------:R-:W-:Y:S01]  /*8190*/  UMOV UR7, 0x1 ;  /* 0x0000000100077882 */ /* 0x000fe20000000000 */
[----:B----4-:R-:W-:-:S13]  /*81a0*/  R2UR UR9, R0 ;  /* 0x00000000000972ca */ /* 0x010fda00000e0000 */
[----:B------:R-:W-:Y:S02]  /*81b0*/  UIADD3 UR8, UR9, -0x1, URZ ;  /* 0xffffffff09087890 */ /* 0x000fe4000fffe03f */
[----:B------:R-:W-:Y:S02]  /*81c0*/  UISETP.GT.AND UP2, UPT, UR9, 0x1, UPT ;  /* 0x000000010900788c */ /* 0x000fe4000bf44270 */
[----:B------:R-:W-:Y:S02]  /*81d0*/  USEL UR9, URZ, 0x1, UP0 ;  /* 0x000000013f097887 */ /* 0x000fe40008000000 */
[----:B------:R-:W-:Y:S02]  /*81e0*/  IMAD.U32 R0, RZ, RZ, UR8 ;  /* 0x00000008ff007e24 */ /* 0x000fe4000f8e00ff */
[----:B------:R-:W-:Y:S01]  /*81f0*/  PLOP3.LUT P0, PT, PT, PT, UP2, 0x80, 0x0 ;  /* 0x000000000000781c */ /* 0x000fe20003f0f028 */
[----:B------:R-:W-:Y:S02]  /*8200*/  ULOP3.LUT UR61, UR61, UR9, URZ, 0x3c, !UPT ;  /* 0x000000093d3d7292 */ /* 0x000fe4000f8e3c3f */
[----:B------:R4:W-:Y:S04]  /*8210*/  STL [R1+0x34], R0 ;  /* 0x0000340001007387 */ /* 0x0009e80000100800 */
[----:B----4-:R4:W5:Y:S06]  /*8220*/  LDL.LU R0, [R1+0x64] ;  /* 0x0000640001007983 */ /* 0x01096c0000300800 */
[----:B------:R-:W-:Y:S05]  /*8230*/  @P0 BRA `(.L_x_27) ;  /* 0xffffffcc00300947 */ /* 0x000fea000383ffff */
.L_x_19:
[----:B------:R-:W-:-:S04]  /*8240*/  UISETP.NE.AND UP0, UPT, UR60, URZ, UPT ;  /* 0x0000003f3c00728c */ /* 0x000fc8000bf05270 */
[----:B------:R-:W-:-:S06]  /*8250*/  USEL UR6, URZ, 0x1, !UP0 ;  /* 0x000000013f067887 */ /* 0x000fcc000c000000 */
[----:B------:R-:W-:-:S13]  /*8260*/  ISETP.NE.AND P0, PT, RZ, UR6, PT ;  /* 0x00000006ff007c0c */ /* 0x000fda000bf05270 */
[----:B------:R-:W-:Y:S05]  /*8270*/  @!P0 BRA `(.L_x_28) ;  /* 0x0000000800b48947 */ /* 0x000fea0003800000 */
[----:B------:R-:W-:Y:S02]  /*8280*/  WARPGROUP.DEPBAR.LE gsb0, 0x0 ;  /* 0x00008000000079c5 */ /* 0x000fe40000010000 */
[----:B------:R-:W-:-:S05]  /*8290*/  FADD R227, R136, R227 ;  /* 0x000000e388e37221 */ /* 0x000fca0000000000 */
[----:B------:R0:W-:Y:S04]  /*82a0*/  STL [R1+0x64], R227 ;  /* 0x000064e301007387 */ /* 0x0001e80000100800 */
[----:B0-----:R-:W2:Y:S04]  /*82b0*/  LDL.LU R227, [R1+0x30] ;  /* 0x0000300001e37983 */ /* 0x001ea80000300800 */
[----:B--2---:R0:W-:Y:S04]  /*82c0*/  STL [R1+0x68], R227 ;  /* 0x000068e301007387 */ /* 0x0041e80000100800 */
        /* <DEDUP_REMOVED lines=22> */
[----:B0-----:R-:W2:Y:S01]  /*8430*/  LDL.LU R227, [R1] ;  /* 0x0000000001e37983 */ /* 0x001ea20000300800 */
[----:B------:R-:W-:Y:S01]  /*8440*/  FADD R226, R137, R226 ;  /* 0x000000e289e27221 */ /* 0x000fe20000000000 */
        /* <DEDUP_REMOVED lines=104> */
[----:B-----5:R-:W-:Y:S01]  /*8ad0*/  FADD R0, R34, R0 ;  /* 0x0000000022007221 */ /* 0x020fe20000000000 */
[----:B--2---:R-:W-:-:S05]  /*8ae0*/  FADD R227, R35, R227 ;  /* 0x000000e323e37221 */ /* 0x004fca0000000000 */
[----:B------:R0:W-:Y:S04]  /*8af0*/  STL [R1], R227 ;  /* 0x000000e301007387 */ /* 0x0001e80000100800 */
[----:B0-----:R-:W2:Y:S02]  /*8b00*/  LDL.LU R227, [R1+0x94] ;  /* 0x0000940001e37983 */ /* 0x001ea40000300800 */
[----:B--2---:R-:W-:-:S05]  /*8b10*/  FADD R227, R36, R227 ;  /* 0x000000e324e37221 */ /* 0x004fca0000000000 */
[----:B------:R0:W-:Y:S04]  /*8b20*/  STL [R1+0x4], R227 ;  /* 0x000004e301007387 */ /* 0x0001e80000100800 */
        /* <DEDUP_REMOVED lines=33> */
[----:B0-----:R0:W5:Y:S02]  /*8d40*/  LDL.LU R227, [R1+0x64] ;  /* 0x0000640001e37983 */ /* 0x0011640000300800 */
.L_x_28:
[----:B------:R-:W-:Y:S02]  /*8d50*/  WARPGROUP.DEPBAR.LE gsb0, 0x0 ;  /* 0x00008000000079c5 */ /* 0x000fe40000010000 */
[----:B------:R-:W1:Y:S02]  /*8d60*/  LDC R24, c[0x0][0x28c] ;  /* 0x0000a300ff187b82 */ /* 0x000e640000000800 */
[----:B-1----:R-:W-:-:S13]  /*8d70*/  ISETP.GE.AND P0, PT, R24, 0x1, PT ;  /* 0x000000011800780c */ /* 0x002fda0003f06270 */
[----:B------:R-:W-:Y:S05]  /*8d80*/  @!P0 BRA `(.L_x_29) ;  /* 0x0000000000808947 */ /* 0x000fea0003800000 */
[----:B-----5:R1:W-:Y:S04]  /*8d90*/  STL [R1+0x64], R0 ;  /* 0x0000640001007387 */ /* 0x0203e80000100800 */
[----:B-1----:R-:W2:Y:S02]  /*8da0*/  LDL R0, [R1+0x3c] ;  /* 0x00003c0001007983 */ /* 0x002ea40000100800 */
[----:B--2---:R-:W-:Y:S02]  /*8db0*/  R2UR UR6, R0 ;  /* 0x00000000000672ca */ /* 0x004fe400000e0000 */
[----:B------:R1:W5:Y:S11]  /*8dc0*/  LDL.LU R0, [R1+0x64] ;  /* 0x0000640001007983 */ /* 0x0003760000300800 */
[----:B------:R-:W-:-:S06]  /*8dd0*/  UISETP.NE.AND UP0, UPT, UR6, 0x3, UPT ;  /* 0x000000030600788c */ /* 0x000fcc000bf05270 */
[----:B------:R-:W-:-:S13]  /*8de0*/  PLOP3.LUT P0, PT, PT, PT, UP0, 0x80, 0x0 ;  /* 0x000000000000781c */ /* 0x000fda0003f0f008 */
[----:B-1----:R-:W-:Y:S05]  /*8df0*/  @!P0 BRA `(.L_x_30) ;  /* 0x0000000000048947 */ /* 0x002fea0003800000 */
[----:B------:R-:W-:Y:S01]  /*8e00*/  BPT.TRAP 0x1 ;  /* 0x000000040000795c */ /* 0x000fe20000300000 */
.L_x_30:
[----:B------:R1:W-:Y:S04]  /*8e10*/  STL [R1+0x6c], R3 ;  /* 0x00006c0301007387 */ /* 0x0003e80000100800 */
[----:B-1----:R-:W2:Y:S04]  /*8e20*/  LDL R3, [R1+0x58] ;  /* 0x0000580001037983 */ /* 0x002ea80000100800 */
[----:B------:R1:W-:Y:S04]  /*8e30*/  STL [R1+0x68], R2 ;  /* 0x0000680201007387 */ /* 0x0003e80000100800 */
[----:B-1----:R-:W3:Y:S04]  /*8e40*/  LDL R2, [R1+0x44] ;  /* 0x0000440001027983 */ /* 0x002ee80000100800 */
[----:B-----5:R1:W-:Y:S04]  /*8e50*/  STL [R1+0x64], R0 ;  /* 0x0000640001007387 */ /* 0x0203e80000100800 */
[----:B-1----:R-:W4:Y:S01]  /*8e60*/  LDL R0, [R1+0x40] ;  /* 0x0000400001007983 */ /* 0x002f220000100800 */
[----:B--2---:R-:W-:-:S03]  /*8e70*/  R2UR UR9, R3 ;  /* 0x00000000030972ca */ /* 0x004fc600000e0000 */
[----:B------:R1:W5:Y:S01]  /*8e80*/  LDL.LU R3, [R1+0x6c] ;  /* 0x00006c0001037983 */ /* 0x0003620000300800 */
[----:B---3--:R-:W-:-:S03]  /*8e90*/  R2UR UR8, R2 ;  /* 0x00000000020872ca */ /* 0x008fc600000e0000 */
[----:B------:R1:W5:Y:S01]  /*8ea0*/  LDL.LU R2, [R1+0x68] ;  /* 0x0000680001027983 */ /* 0x0003620000300800 */
[----:B----4-:R-:W-:-:S03]  /*8eb0*/  R2UR UR7, R0 ;  /* 0x00000000000772ca */ /* 0x010fc600000e0000 */
[----:B------:R1:W5:Y:S02]  /*8ec0*/  LDL.LU R0, [R1+0x64] ;  /* 0x0000640001007983 */ /* 0x0003640000300800 */
[----:B------:R-:W-:-:S04]  /*8ed0*/  UISETP.LT.AND UP0, UPT, UR9, 0x1, UPT ;  /* 0x000000010900788c */ /* 0x000fc8000bf01270 */
[----:B------:R-:W-:-:S04]  /*8ee0*/  USEL UR6, UR9, 0x1, UP0 ;  /* 0x0000000109067887 */ /* 0x000fc80008000000 */
[----:B------:R-:W-:Y:S02]  /*8ef0*/  UIADD3 UR6, UR8, UR9, -UR6 ;  /* 0x0000000908067290 */ /* 0x000fe4000fffe806 */
[----:B------:R-:W-:Y:S02]  /*8f00*/  UISETP.GT.U32.AND UP0, UPT, UR7, 0x1, UPT ;  /* 0x000000010700788c */ /* 0x000fe4000bf04070 */
[----:B------:R-:W-:-:S04]  /*8f10*/  USHF.L.U32 UR6, UR6, 0x3, URZ ;  /* 0x0000000306067899 */ /* 0x000fc8000800063f */
[----:B------:R-:W-:Y:S01]  /*8f20*/  ULOP3.LUT UR6, UR6, 0x8, URZ, 0xc0, !UPT ;  /* 0x0000000806067892 */ /* 0x000fe2000f8ec03f */
[----:B------:R-:W-:-:S03]  /*8f30*/  PLOP3.LUT P0, PT, PT, PT, UP0, 0x80, 0x0 ;  /* 0x000000000000781c */ /* 0x000fc60003f0f008 */
[----:B------:R-:W-:-:S04]  /*8f40*/  UIADD3 UR6, UR59, 0x10, UR6 ;  /* 0x000000103b067890 */ /* 0x000fc8000fffe006 */
[----:B------:R-:W-:-:S09]  /*8f50*/  UPRMT UR6, URZ, 0x654, UR6 ;  /* 0x000006543f067896 */ /* 0x000fd20008000006 */
[----:B------:R-:W-:Y:S01]  /*8f60*/  SYNCS.ARRIVE.TRANS64.RED.A1T0 RZ, [UR6], RZ ;  /* 0x000000ffffff79a7 */ /* 0x000fe20008100406 */
[----:B-1----:R-:W-:Y:S05]  /*8f70*/  @P0 BRA `(.L_x_29) ;  /* 0x0000000000040947 */ /* 0x002fea0003800000 */
[----:B------:R-:W-:Y:S01]  /*8f80*/  BPT.TRAP 0x1 ;  /* 0x000000040000795c */ /* 0x000fe20000300000 */
.L_x_29:
[----:B-----5:R1:W-:Y:S01]  /*8f90*/  STL [R1+0x6c], R3 ;  /* 0x00006c0301007387 */ /* 0x0203e20000100800 */
[----:B------:R-:W0:Y:S01]  /*8fa0*/  LDC R28, c[0x0][0x288] ;  /* 0x0000a200ff1c7b82 */ /* 0x000e220000000800 */
[----:B------:R-:W-:Y:S02]  /*8fb0*/  ULDC UR6, c[0x0][0x284] ;  /* 0x0000a10000067ab9 */ /* 0x000fe40000000800 */
[----:B-1----:R-:W2:Y:S04]  /*8fc0*/  LDL.LU R3, [R1+0x5c] ;  /* 0x00005c0001037983 */ /* 0x002ea80000300800 */
[----:B------:R1:W-:Y:S04]  /*8fd0*/  STL [R1+0x68], R2 ;  /* 0x0000680201007387 */ /* 0x0003e80000100800 */
[----:B-1----:R-:W3:Y:S04]  /*8fe0*/  LDL.LU R2, [R1+0x60] ;  /* 0x0000600001027983 */ /* 0x002ee80000300800 */
[----:B------:R1:W-:Y:S02]  /*8ff0*/  STL [R1+0x64], R0 ;  /* 0x0000640001007387 */ /* 0x0003e40000100800 */
[----:B-1----:R-:W1:Y:S02]  /*9000*/  S2R R0, SR_TID.X ;  /* 0x0000000000007919 */ /* 0x002e640000002100 */
[----:B-1----:R-:W-:-:S02]  /*9010*/  SHF.R.U32.HI R24, RZ, 0x2, R0 ;  /* 0x00000002ff187819 */ /* 0x002fc40000011600 */
[----:B------:R-:W-:Y:S02]  /*9020*/  SHF.R.U32.HI R27, RZ, 0x7, R0 ;  /* 0x00000007ff1b7819 */ /* 0x000fe40000011600 */
[----:B------:R-:W-:Y:S02]  /*9030*/  LOP3.LUT R26, R0, 0x60, RZ, 0xc0, !PT ;  /* 0x00000060001a7812 */ /* 0x000fe400078ec0ff */
[----:B------:R-:W-:Y:S02]  /*9040*/  LOP3.LUT R25, R24, 0x7, RZ, 0xc0, !PT ;  /* 0x0000000718197812 */ /* 0x000fe400078ec0ff */
[----:B------:R-:W-:Y:S02]  /*9050*/  LOP3.LUT R24, R27, 0x1, RZ, 0xc0, !PT ;  /* 0x000000011b187812 */ /* 0x000fe400078ec0ff */
[----:B------:R-:W-:Y:S02]  /*9060*/  SHF.R.U32.HI R26, RZ, 0x1, R26 ;  /* 0x00000001ff1a7819 */ /* 0x000fe4000001161a */
[----:B------:R-:W-:Y:S01]  /*9070*/  LOP3.LUT R27, R0, 0x3, RZ, 0xc0, !PT ;  /* 0x00000003001b7812 */ /* 0x000fe200078ec0ff */
[----:B------:R-:W-:Y:S01]  /*9080*/  IMAD.SHL.U32 R30, R24, 0x40, RZ ;  /* 0x00000040181e7824 */ /* 0x000fe200078e00ff */
[----:B------:R-:W-:-:S03]  /*9090*/  IADD3 R31, RZ, -R26, -R25 ;  /* 0x8000001aff1f7210 */ /* 0x000fc60007ffe819 */
[----:B0-----:R-:W-:Y:S01]  /*90a0*/  IMAD R36, R27, -0x2, R28 ;  /* 0xfffffffe1b247824 */ /* 0x001fe200078e021c */
[----:B------:R-:W-:Y:S01]  /*90b0*/  LOP3.LUT R25, R30, 0x40, R25, 0xe2, !PT ;  /* 0x000000401e197812 */ /* 0x000fe200078ee219 */
[----:B------:R-:W-:Y:S02]  /*90c0*/  IMAD R35, R24, -0x40, R31 ;  /* 0xffffffc018237824 */ /* 0x000fe400078e021f */
[----:B--2---:R-:W-:Y:S02]  /*90d0*/  IMAD R29, R3, 0xf0, RZ ;  /* 0x000000f0031d7824 */ /* 0x004fe400078e02ff */
[----:B------:R0:W5:Y:S03]  /*90e0*/  LDL.LU R3, [R1+0x6c] ;  /* 0x00006c0001037983 */ /* 0x0001660000300800 */
[----:B------:R-:W-:Y:S01]  /*90f0*/  ISETP.GE.AND P0, PT, R29, R28, PT ;  /* 0x0000001c1d00720c */ /* 0x000fe20003f06270 */
[----:B------:R-:W-:-:S02]  /*9100*/  IMAD.SHL.U32 R28, R0, 0x2, RZ ;  /* 0x00000002001c7824 */ /* 0x000fc400078e00ff */
[C---:B---3--:R-:W-:Y:S02]  /*9110*/  IMAD.SHL.U32 R24, R2.reuse, 0x80, RZ ;  /* 0x0000008002187824 */ /* 0x048fe400078e00ff */
[----:B------:R-:W-:Y:S02]  /*9120*/  IMAD.WIDE R30, R2, 0x80, RZ ;  /* 0x00000080021e7825 */ /* 0x000fe400078e02ff */
[----:B------:R0:W5:Y:S04]  /*9130*/  LDL.LU R2, [R1+0x68] ;  /* 0x0000680001027983 */ /* 0x0001680000300800 */
[----:B------:R0:W5:Y:S01]  /*9140*/  LDL.LU R0, [R1+0x64] ;  /* 0x0000640001007983 */ /* 0x0001620000300800 */
[----:B------:R-:W-:Y:S01]  /*9150*/  ISETP.GE.OR P0, PT, R24, UR6, P0 ;  /* 0x0000000618007c0c */ /* 0x000fe20008706670 */
[----:B------:R-:W-:Y:S01]  /*9160*/  IMAD.IADD R36, R36, 0x1, -R29 ;  /* 0x0000000124247824 */ /* 0x000fe200078e0a1d */
[----:B------:R-:W-:Y:S01]  /*9170*/  IADD3 R35, -R24, UR6, R35 ;  /* 0x0000000618237c10 */ /* 0x000fe2000fffe123 */
[----:B------:R-:W-:Y:S01]  /*9180*/  IMAD.MOV.U32 R34, RZ, RZ, -0x1 ;  /* 0xffffffffff227424 */ /* 0x000fe200078e00ff */
[----:B------:R-:W-:-:S02]  /*9190*/  LOP3.LUT R39, R30, R25, R26, 0xfe, !PT ;  /* 0x000000191e277212 */ /* 0x000fc400078efe1a */
[----:B------:R-:W-:-:S07]  /*91a0*/  LOP3.LUT R28, R29, 0x6, R28, 0xf8, !PT ;  /* 0x000000061d1c7812 */ /* 0x000fce00078ef81c */
[----:B0-----:R-:W-:Y:S05]  /*91b0*/  @P0 BRA `(.L_x_31) ;  /* 0x0000008c00040947 */ /* 0x001fea0003800000 */
[----:B-----5:R0:W-:Y:S01]  /*91c0*/  STL [R1+0x64], R0 ;  /* 0x0000640001007387 */ /* 0x0201e20000100800 */
[----:B------:R-:W1:Y:S01]  /*91d0*/  LDC.64 R26, c[0x0][0x5c8] ;  /* 0x00017200ff1a7b82 */ /* 0x000e620000000a00 */
[----:B------:R-:W-:Y:S02]  /*91e0*/  ULDC.64 UR8, c[0x0][0x5d0] ;  /* 0x0001740000087ab9 */ /* 0x000fe40000000a00 */
[----:B0-----:R-:W2:Y:S01]  /*91f0*/  LDL R0, [R1+0x54] ;  /* 0x0000540001007983 */ /* 0x001ea20000100800 */
[----:B------:R-:W-:Y:S01]  /*9200*/  SHF.R.S32.HI R29, RZ, 0x1f, R28 ;  /* 0x0000001fff1d7819 */ /* 0x000fe2000001141c */
[----:B------:R-:W-:Y:S02]  /*9210*/  IMAD.U32 R25, RZ, RZ, UR8 ;  /* 0x00000008ff197e24 */ /* 0x000fe4000f8e00ff */
[----:B-1----:R-:W-:-:S04]  /*9220*/  IMAD R32, R31, R26, RZ ;  /* 0x0000001a1f207224 */ /* 0x002fc800078e02ff */
[----:B------:R-:W-:Y:S01]  /*9230*/  IMAD R33, R39, R27, R32 ;  /* 0x0000001b27217224 */ /* 0x000fe200078e0220 */
[----:B--2---:R-:W-:Y:S02]  /*9240*/  R2UR UR10, R0 ;  /* 0x00000000000a72ca */ /* 0x004fe400000e0000 */
[----:B------:R0:W5:Y:S01]  /*9250*/  LDL.LU R0, [R1+0x64] ;  /* 0x0000640001007983 */ /* 0x0001620000300800 */
[----:B------:R-:W-:Y:S10]  /*9260*/  BSSY B0, `(.L_x_31) ;  /* 0x00008b6000007945 */ /* 0x000ff40003800000 */
[----:B------:R-:W-:-:S02]  /*9270*/  USHF.R.S32.HI UR7, URZ, 0x1f, UR10 ;  /* 0x0000001f3f077899 */ /* 0x000fc4000801140a */
[----:B------:R-:W-:Y:S02]  /*9280*/  IMAD.WIDE.U32 R24, R25, UR10, R28 ;  /* 0x0000000a19187c25 */ /* 0x000fe4000f8e001c */
[----:B------:R-:W-:-:S04]  /*9290*/  UIMAD UR6, UR7, UR8, URZ ;  /* 0x00000008070672a4 */ /* 0x000fc8000f8e023f */
[----:B------:R-:W-:-:S03]  /*92a0*/  UIMAD UR6, UR10, UR9, UR6 ;  /* 0x000000090a0672a4 */ /* 0x000fc6000f8e0206 */
[----:B------:R-:W-:-:S03]  /*92b0*/  ULDC.64 UR8, c[0x0][0x5c0] ;  /* 0x0001700000087ab9 */ /* 0x000fc60000000a00 */
[----:B------:R-:W-:Y:S02]  /*92c0*/  VIADD R25, R25, UR6 ;  /* 0x0000000619197c36 */ /* 0x000fe40008000000 */
[----:B------:R-:W-:-:S04]  /*92d0*/  IMAD.WIDE.U32 R24, R39, R26, R24 ;  /* 0x0000001a27187225 */ /* 0x000fc800078e0018 */
[----:B------:R-:W-:Y:S01]  /*92e0*/  IMAD.IADD R32, R25, 0x1, R33 ;  /* 0x0000000119207824 */ /* 0x000fe200078e0221 */
[----:B------:R-:W-:Y:S02]  /*92f0*/  LEA R25, P0, R26, R24, 0x3 ;  /* 0x000000181a197211 */ /* 0x000fe400078018ff */
[----:B------:R-:W-:Y:S02]  /*9300*/  IADD3 R24, P1, R24, UR8, RZ ;  /* 0x0000000818187c10 */ /* 0x000fe4000ff3e0ff */
[----:B------:R-:W-:Y:S02]  /*9310*/  LEA.HI.X R27, R26, R32, R27, 0x3, P0 ;  /* 0x000000201a1b7211 */ /* 0x000fe400000f1c1b */
[----:B------:R-:W-:Y:S02]  /*9320*/  FSETP.NEU.AND P0, PT, RZ, UR5, PT ;  /* 0x00000005ff007c0b */ /* 0x000fe4000bf0d000 */
[----:B------:R-:W-:Y:S02]  /*9330*/  IADD3 R26, P2, R25, UR8, RZ ;  /* 0x00000008191a7c10 */ /* 0x000fe4000ff5e0ff */
[----:B------:R-:W-:-:S02]  /*9340*/  IADD3.X R25, R32, UR9, RZ, P1, !PT ;  /* 0x0000000920197c10 */ /* 0x000fc40008ffe4ff */
[----:B------:R-:W-:-:S07]  /*9350*/  IADD3.X R27, R27, UR9, RZ, P2, !PT ;  /* 0x000000091b1b7c10 */ /* 0x000fce00097fe4ff */
[----:B0-----:R-:W-:Y:S05]  /*9360*/  @!P0 BRA `(.L_x_32) ;  /* 0x0000006400f08947 */ /* 0x001fea0003800000 */
[----:B-----5:R0:W-:Y:S01]  /*9370*/  STL [R1+0x64], R0 ;  /* 0x0000640001007387 */ /* 0x0201e20000100800 */
[----:B------:R-:W-:-:S03]  /*9380*/  ULDC.64 UR8, c[0x0][0x5b8] ;  /* 0x00016e0000087ab9 */ /* 0x000fc60000000a00 */
[----:B0-----:R-:W2:Y:S01]  /*9390*/  LDL.LU R0, [R1+0x54] ;  /* 0x0000540001007983 */ /* 0x001ea20000300800 */
[----:B------:R-:W-:Y:S02]  /*93a0*/  UIMAD UR6, UR7, UR8, URZ ;  /* 0x00000008070672a4 */ /* 0x000fe4000f8e023f */
[----:B------:R-:W-:Y:S01]  /*93b0*/  IMAD.U32 R33, RZ, RZ, UR8 ;  /* 0x00000008ff217e24 */ /* 0x000fe2000f8e00ff */
[----:B------:R-:W-:-:S04]  /*93c0*/  ISETP.GE.AND P0, PT, R36, 0x1, PT ;  /* 0x000000012400780c */ /* 0x000fc80003f06270 */
[----:B------:R-:W-:Y:S02]  /*93d0*/  ISETP.LT.OR P4, PT, R35, 0x1, !P0 ;  /* 0x000000012300780c */ /* 0x000fe40004781670 */
[----:B--2---:R-:W-:Y:S02]  /*93e0*/  R2UR UR10, R0 ;  /* 0x00000000000a72ca */ /* 0x004fe400000e0000 */
[----:B------:R0:W5:Y:S01]  /*93f0*/  LDL.LU R0, [R1+0x64] ;  /* 0x0000640001007983 */ /* 0x0001620000300800 */
[----:B------:R-:W-:Y:S10]  /*9400*/  BSSY B1, `(.L_x_33) ;  /* 0x000000f000017945 */ /* 0x000ff40003800000 */
[----:B------:R-:W-:-:S02]  /*9410*/  UIMAD UR6, UR10, UR9, UR6 ;  /* 0x000000090a0672a4 */ /* 0x000fc4000f8e0206 */
[----:B------:R-:W-:Y:S01]  /*9420*/  IMAD.WIDE.U32 R28, R33, UR10, R28 ;  /* 0x0000000a211c7c25 */ /* 0x000fe2000f8e001c */
[----:B------:R-:W-:-:S03]  /*9430*/  ULDC.64 UR8, c[0x0][0x5a8] ;  /* 0x00016a0000087ab9 */ /* 0x000fc60000000a00 */
[----:B------:R-:W-:Y:S02]  /*9440*/  IMAD.MOV.U32 R32, RZ, RZ, R28 ;  /* 0x000000ffff207224 */ /* 0x000fe400078e001c */
[----:B------:R-:W-:Y:S01]  /*9450*/  VIADD R33, R29, UR6 ;  /* 0x000000061d217c36 */ /* 0x000fe20008000000 */
[----:B------:R-:W-:Y:S02]  /*9460*/  ULDC.64 UR6, c[0x0][0x5b0] ;  /* 0x00016c0000067ab9 */ /* 0x000fe40000000a00 */
[----:B------:R-:W-:Y:S02]  /*9470*/  IMAD R37, R31, UR6, RZ ;  /* 0x000000061f257c24 */ /* 0x000fe4000f8e02ff */
[----:B------:R-:W-:-:S04]  /*9480*/  IMAD.WIDE.U32 R28, R39, UR6, R32 ;  /* 0x00000006271c7c25 */ /* 0x000fc8000f8e0020 */
[----:B------:R-:W-:Y:S01]  /*9490*/  IMAD R37, R39, UR7, R37 ;  /* 0x0000000727257c24 */ /* 0x000fe2000f8e0225 */
[----:B------:R-:W-:-:S04]  /*94a0*/  IADD3 R28, P1, R28, UR8, RZ ;  /* 0x000000081c1c7c10 */ /* 0x000fc8000ff3e0ff */
[--C-:B------:R-:W-:Y:S02]  /*94b0*/  IADD3.X R29, R29, UR9, R37.reuse, P1, !PT ;  /* 0x000000091d1d7c10 */ /* 0x100fe40008ffe425 */
[----:B------:R-:W-:Y:S01]  /*94c0*/  PRMT R37, RZ, 0x7610, R37 ;  /* 0x00007610ff257816 */ /* 0x000fe20000000025 */
[----:B0-----:R-:W-:Y:S06]  /*94d0*/  @P4 BRA `(.L_x_34) ;  /* 0x0000000000044947 */ /* 0x001fec0003800000 */
[----:B------:R0:W5:Y:S02]  /*94e0*/  LDG.E.U8 R37, desc[UR56][R28.64] ;  /* 0x000000381c257981 */ /* 0x000164000c1e1100 */
.L_x_34:
[----:B------:R-:W-:Y:S05]  /*94f0*/  BSYNC B1 ;  /* 0x0000000000017941 */ /* 0x000fea0003800000 */
.L_x_33:
[----:B-----5:R-:W-:Y:S01]  /*9500*/  LOP3.LUT R37, R37, 0xff, RZ, 0xc0, !PT ;  /* 0x000000ff25257812 */ /* 0x020fe200078ec0ff */
[----:B------:R-:W-:Y:S01]  /*9510*/  BSSY B1, `(.L_x_35) ;  /* 0x000000c000017945 */ /* 0x000fe20003800000 */
[----:B------:R-:W-:Y:S02]  /*9520*/  ISETP.GE.AND P1, PT, R36, 0x2, PT ;  /* 0x000000022400780c */ /* 0x000fe40003f26270 */
[----:B------:R-:W-:Y:S02]  /*9530*/  F2FP.F16.E4M3.UNPACK_B R37, R37 ;  /* 0x00000025ff25723e */ /* 0x000fe400020006ff */
[----:B------:R-:W-:-:S03]  /*9540*/  ISETP.LT.OR P2, PT, R35, 0x1, !P1 ;  /* 0x000000012300780c */ /* 0x000fc60004f41670 */
[----:B------:R-:W-:-:S05]  /*9550*/  HADD2.F32 R37, -RZ, R37.H0_H0 ;  /* 0x20000025ff257230 */ /* 0x000fca0000004100 */
[----:B------:R-:W-:Y:S01]  /*9560*/  FMUL R38, R37, UR5 ;  /* 0x0000000525267c20 */ /* 0x000fe20008400000 */
[----:B------:R-:W-:-:S03]  /*9570*/  PRMT R37, RZ, 0x7610, R37 ;  /* 0x00007610ff257816 */ /* 0x000fc60000000025 */
[----:B------:R-:W-:-:S05]  /*9580*/  FFMA R38, R227, UR4, R38 ;  /* 0x00000004e3267c23 */ /* 0x000fca0008000026 */
[----:B------:R-:W-:-:S05]  /*9590*/  F2FP.SATFINITE.E4M3.F32.PACK_AB_MERGE_C R41, RZ, R38, RZ ;  /* 0x00000026ff29723e */ /* 0x000fca00048070ff */
[----:B------:R1:W-:Y:S01]  /*95a0*/  @!P4 STG.E.U8 desc[UR56][R24.64], R41 ;  /* 0x000000291800c986 */ /* 0x0003e2000c101138 */
[----:B------:R-:W-:Y:S05]  /*95b0*/  @P2 BRA `(.L_x_36) ;  /* 0x0000000000042947 */ /* 0x000fea0003800000 */
[----:B------:R2:W5:Y:S02]  /*95c0*/  LDG.E.U8 R37, desc[UR56][R28.64+0x1] ;  /* 0x000001381c257981 */ /* 0x000564000c1e1100 */
.L_x_36:
[----:B------:R-:W-:Y:S05]  /*95d0*/  BSYNC B1 ;  /* 0x0000000000017941 */ /* 0x000fea0003800000 */
.L_x_35:
[----:B-----5:R-:W-:Y:S01]  /*95e0*/  LOP3.LUT R37, R37, 0xff, RZ, 0xc0, !PT ;  /* 0x000000ff25257812 */ /* 0x020fe200078ec0ff */
[----:B------:R-:W-:Y:S01]  /*95f0*/  BSSY B1, `(.L_x_37) ;  /* 0x0000012000017945 */ /* 0x000fe20003800000 */
[----:B------:R-:W-:Y:S02]  /*9600*/  IADD3 R39, P4, R39, 0x8, RZ ;  /* 0x0000000827277810 */ /* 0x000fe40007f9e0ff */
[----:B------:R-:W-:Y:S02]  /*9610*/  F2FP.F16.E4M3.UNPACK_B R37, R37 ;  /* 0x00000025ff25723e */ /* 0x000fe400020006ff */
[----:B------:R-:W-:Y:S01]  /*9620*/  ISETP.LT.OR P0, PT, R35, 0x9, !P0 ;  /* 0x000000092300780c */ /* 0x000fe20004701670 */
[----:B------:R-:W-:Y:S02]  /*9630*/  IMAD.X R30, RZ, RZ, R31, P4 ;  /* 0x000000ffff1e7224 */ /* 0x000fe400020e061f */
[----:B------:R-:W-:Y:S02]  /*9640*/  HADD2.F32 R37, -RZ, R37.H0_H0 ;  /* 0x20000025ff257230 */ /* 0x000fe40000004100 */
[----:B------:R-:W-:-:S02]  /*9650*/  IMAD R30, R30, UR6, RZ ;  /* 0x000000061e1e7c24 */ /* 0x000fc4000f8e02ff */
[----:B------:R-:W-:-:S04]  /*9660*/  IMAD.WIDE.U32 R32, R39, UR6, R32 ;  /* 0x0000000627207c25 */ /* 0x000fc8000f8e0020 */
[----:B------:R-:W-:Y:S01]  /*9670*/  FMUL R37, R37, UR5 ;  /* 0x0000000525257c20 */ /* 0x000fe20008400000 */
[----:B------:R-:W-:-:S03]  /*9680*/  IMAD R39, R39, UR7, R30 ;  /* 0x0000000727277c24 */ /* 0x000fc6000f8e021e */
[----:B------:R-:W-:Y:S01]  /*9690*/  FFMA R37, R226, UR4, R37 ;  /* 0x00000004e2257c23 */ /* 0x000fe20008000025 */
[----:B------:R-:W-:Y:S02]  /*96a0*/  IADD3 R30, P4, R32, UR8, RZ ;  /* 0x00000008201e7c10 */ /* 0x000fe4000ff9e0ff */
[----:B------:R-:W-:Y:S02]  /*96b0*/  PRMT R32, RZ, 0x7610, R32 ;  /* 0x00007610ff207816 */ /* 0x000fe40000000020 */
[----:B------:R-:W-:Y:S02]  /*96c0*/  F2FP.SATFINITE.E4M3.F32.PACK_AB_MERGE_C R37, RZ, R37, RZ ;  /* 0x00000025ff25723e */ /* 0x000fe400048070ff */
[----:B------:R-:W-:-:S03]  /*96d0*/  IADD3.X R31, R33, UR9, R39, P4, !PT ;  /* 0x00000009211f7c10 */ /* 0x000fc6000a7fe427 */
[----:B------:R3:W-:Y:S01]  /*96e0*/  @!P2 STG.E.U8 desc[UR56][R24.64+0x1], R37 ;  /* 0x000001251800a986 */ /* 0x0007e2000c101138 */
[----:B------:R-:W-:Y:S05]  /*96f0*/  @P0 BRA `(.L_x_38) ;  /* 0x0000000000040947 */ /* 0x000fea0003800000 */
[----:B------:R0:W5:Y:S02]  /*9700*/  LDG.E.U8 R32, desc[UR56][R30.64] ;  /* 0x000000381e207981 */ /* 0x000164000c1e1100 */
.L_x_38:
[----:B------:R-:W-:Y:S05]  /*9710*/  BSYNC B1 ;  /* 0x0000000000017941 */ /* 0x000fea0003800000 */
.L_x_37:
[----:B-----5:R-:W-:Y:S01]  /*9720*/  LOP3.LUT R32, R32, 0xff, RZ, 0xc0, !PT ;  /* 0x000000ff20207812 */ /* 0x020fe200078ec0ff */
[----:B------:R-:W-:Y:S01]  /*9730*/  BSSY B1, `(.L_x_39) ;  /* 0x000000b000017945 */ /* 0x000fe20003800000 */
[----:B------:R-:W-:Y:S02]  /*9740*/  ISETP.LT.OR P1, PT, R35, 0x9, !P1 ;  /* 0x000000092300780c */ /* 0x000fe40004f21670 */
[----:B------:R-:W-:-:S05]  /*9750*/  F2FP.F16.E4M3.UNPACK_B R32, R32 ;  /* 0x00000020ff20723e */ /* 0x000fca00020006ff */
[----:B------:R-:W-:-:S05]  /*9760*/  HADD2.F32 R32, -RZ, R32.H0_H0 ;  /* 0x20000020ff207230 */ /* 0x000fca0000004100 */
[----:B------:R-:W-:-:S04]  /*9770*/  FMUL R32, R32, UR5 ;  /* 0x0000000520207c20 */ /* 0x000fc80008400000 */
[----:B------:R-:W-:-:S05]  /*9780*/  FFMA R32, R225, UR4, R32 ;  /* 0x00000004e1207c23 */ /* 0x000fca0008000020 */
[----:B------:R-:W-:Y:S02]  /*9790*/  F2FP.SATFINITE.E4M3.F32.PACK_AB_MERGE_C R33, RZ, R32, RZ ;  /* 0x00000020ff21723e */ /* 0x000fe400048070ff */
[----:B------:R-:W-:-:S03]  /*97a0*/  PRMT R32, RZ, 0x7610, R32 ;  /* 0x00007610ff207816 */ /* 0x000fc60000000020 */
[----:B------:R0:W-:Y:S01]  /*97b0*/  @!P0 STG.E.U8 desc[UR56][R26.64], R33 ;  /* 0x000000211a008986 */ /* 0x0001e2000c101138 */
[----:B------:R-:W-:Y:S05]  /*97c0*/  @P1 BRA `(.L_x_40) ;  /* 0x0000000000041947 */ /* 0x000fea0003800000 */
[----:B------:R0:W5:Y:S02]  /*97d0*/  LDG.E.U8 R32, desc[UR56][R30.64+0x1] ;  /* 0x000001381e207981 */ /* 0x000164000c1e1100 */
.L_x_40:
[----:B------:R-:W-:Y:S05]  /*97e0*/  BSYNC B1 ;  /* 0x0000000000017941 */ /* 0x000fea0003800000 */
.L_x_39:
[----:B-----5:R-:W-:Y:S01]  /*97f0*/  LOP3.LUT R32, R32, 0xff, RZ, 0xc0, !PT ;  /* 0x000000ff20207812 */ /* 0x020fe200078ec0ff */
[----:B------:R-:W-:Y:S01]  /*9800*/  BSSY B1, `(.L_x_41) ;  /* 0x000000c000017945 */ /* 0x000fe20003800000 */
[----:B------:R-:W-:Y:S02]  /*9810*/  ISETP.GE.AND P0, PT, R36, 0x9, PT ;  /* 0x000000092400780c */ /* 0x000fe40003f06270 */
[----:B------:R-:W-:Y:S02]  /*9820*/  F2FP.F16.E4M3.UNPACK_B R32, R32 ;  /* 0x00000020ff20723e */ /* 0x000fe400020006ff */
[----:B------:R-:W-:-:S03]  /*9830*/  ISETP.LT.OR P2, PT, R35, 0x1, !P0 ;  /* 0x000000012300780c */ /* 0x000fc60004741670 */
[----:B------:R-:W-:-:S05]  /*9840*/  HADD2.F32 R32, -RZ, R32.H0_H0 ;  /* 0x20000020ff207230 */ /* 0x000fca0000004100 */
[----:B0-----:R-:W-:Y:S01]  /*9850*/  FMUL R33, R32, UR5 ;  /* 0x0000000520217c20 */ /* 0x001fe20008400000 */
[----:B------:R-:W-:-:S03]  /*9860*/  PRMT R32, RZ, 0x7610, R32 ;  /* 0x00007610ff207816 */ /* 0x000fc60000000020 */
[----:B------:R-:W-:-:S05]  /*9870*/  FFMA R33, R224, UR4, R33 ;  /* 0x00000004e0217c23 */ /* 0x000fca0008000021 */
[----:B------:R-:W-:-:S05]  /*9880*/  F2FP.SATFINITE.E4M3.F32.PACK_AB_MERGE_C R33, RZ, R33, RZ ;  /* 0x00000021ff21723e */ /* 0x000fca00048070ff */
[----:B------:R0:W-:Y:S01]  /*9890*/  @!P1 STG.E.U8 desc[UR56][R26.64+0x1], R33 ;  /* 0x000001211a009986 */ /* 0x0001e2000c101138 */
[----:B------:R-:W-:Y:S05]  /*98a0*/  @P2 BRA `(.L_x_42) ;  /* 0x0000000000042947 */ /* 0x000fea0003800000 */
[----:B------:R0:W5:Y:S02]  /*98b0*/  LDG.E.U8 R32, desc[UR56][R28.64+0x8] ;  /* 0x000008381c207981 */ /* 0x000164000c1e1100 */
.L_x_42:
[----:B------:R-:W-:Y:S05]  /*98c0*/  BSYNC B1 ;  /* 0x0000000000017941 */ /* 0x000fea0003800000 */
.L_x_41:
[----:B-----5:R-:W-:Y:S01]  /*98d0*/  LOP3.LUT R32, R32, 0xff, RZ, 0xc0, !PT ;  /* 0x000000ff20207812 */ /* 0x020fe200078ec0ff */
[----:B------:R-:W-:Y:S01]  /*98e0*/  BSSY B1, `(.L_x_43) ;  /* 0x000000c000017945 */ /* 0x000fe20003800000 */
[----:B------:R-:W-:Y:S02]  /*98f0*/  ISETP.GE.AND P1, PT, R36, 0xa, PT ;  /* 0x0000000a2400780c */ /* 0x000fe40003f26270 */
[----:B------:R-:W-:Y:S02]  /*9900*/  F2FP.F16.E4M3.UNPACK_B R32, R32 ;  /* 0x00000020ff20723e */ /* 0x000fe400020006ff */
[----:B------:R-:W-:-:S03]  /*9910*/  ISETP.LT.OR P4, PT, R35, 0x1, !P1 ;  /* 0x000000012300780c */ /* 0x000fc60004f81670 */
[----:B------:R-:W-:-:S05]  /*9920*/  HADD2.F32 R32, -RZ, R32.H0_H0 ;  /* 0x20000020ff207230 */ /* 0x000fca0000004100 */
[----:B------:R-:W-:-:S04]  /*9930*/  FMUL R32, R32, UR5 ;  /* 0x0000000520207c20 */ /* 0x000fc80008400000 */
[----:B------:R-:W-:-:S05]  /*9940*/  FFMA R32, R223, UR4, R32 ;  /* 0x00000004df207c23 */ /* 0x000fca0008000020 */
[----:B0-----:R-:W-:Y:S02]  /*9950*/  F2FP.SATFINITE.E4M3.F32.PACK_AB_MERGE_C R33, RZ, R32, RZ ;  /* 0x00000020ff21723e */ /* 0x001fe400048070ff */
[----:B------:R-:W-:-:S03]  /*9960*/  PRMT R32, RZ, 0x7610, R32 ;  /* 0x00007610ff207816 */ /* 0x000fc60000000020 */
[----:B------:R0:W-:Y:S01]  /*9970*/  @!P2 STG.E.U8 desc[UR56][R24.64+0x8], R33 ;  /* 0x000008211800a986 */ /* 0x0001e2000c101138 */
[----:B------:R-:W-:Y:S05]  /*9980*/  @P4 BRA `(.L_x_44) ;  /* 0x0000000000044947 */ /* 0x000fea0003800000 */
[----:B------:R0:W5:Y:S02]  /*9990*/  LDG.E.U8 R32, desc[UR56][R28.64+0x9] ;  /* 0x000009381c207981 */ /* 0x000164000c1e1100 */
.L_x_44:
[----:B------:R-:W-:Y:S05]  /*99a0*/  BSYNC B1 ;  /* 0x0000000000017941 */ /* 0x000fea0003800000 */
.L_x_43:
[----:B-----5:R-:W-:Y:S01]  /*99b0*/  LOP3.LUT R32, R32, 0xff, RZ, 0xc0, !PT ;  /* 0x000000ff20207812 */ /* 0x020fe200078ec0ff */
[----:B------:R-:W-:Y:S01]  /*99c0*/  BSSY B1, `(.L_x_45) ;  /* 0x000000b000017945 */ /* 0x000fe20003800000 */
[----:B------:R-:W-:Y:S02]  /*99d0*/  ISETP.LT.OR P0, PT, R35, 0x9, !P0 ;  /* 0x000000092300780c */ /* 0x000fe40004701670 */
[----:B------:R-:W-:-:S05]  /*99e0*/  F2FP.F16.E4M3.UNPACK_B R32, R32 ;  /* 0x00000020ff20723e */ /* 0x000fca00020006ff */
        /* <DEDUP_REMOVED lines=8> */
.L_x_46:
[----:B------:R-:W-:Y:S05]  /*9a70*/  BSYNC B1 ;  /* 0x0000000000017941 */ /* 0x000fea0003800000 */
.L_x_45:
[----:B-----5:R-:W-:Y:S01]  /*9a80*/  LOP3.LUT R32, R32, 0xff, RZ, 0xc0, !PT ;  /* 0x000000ff20207812 */ /* 0x020fe200078ec0ff */
[----:B------:R-:W-:Y:S01]  /*9a90*/  BSSY B1, `(.L_x_47) ;  /* 0x000000b000017945 */ /* 0x000fe20003800000 */
[----:B------:R-:W-:Y:S02]  /*9aa0*/  ISETP.LT.OR P1, PT, R35, 0x9, !P1 ;  /* 0x000000092300780c */ /* 0x000fe40004f21670 */
[----:B------:R-:W-:-:S05]  /*9ab0*/  F2FP.F16.E4M3.UNPACK_B R32, R32 ;  /* 0x00000020ff20723e */ /* 0x000fca00020006ff */
        /* <DEDUP_REMOVED lines=8> */
.L_x_48:
[----:B------:R-:W-:Y:S05]  /*9b40*/  BSYNC B1 ;  /* 0x0000000000017941 */ /* 0x000fea0003800000 */
.L_x_47:
        /* <DEDUP_REMOVED lines=13> */
.L_x_50:
[----:B------:R-:W-:Y:S05]  /*9c20*/  BSYNC B1 ;  /* 0x0000000000017941 */ /* 0x000fea0003800000 */
.L_x_49:
        /* <DEDUP_REMOVED lines=13> */
.L_x_52:
[----:B------:R-:W-:Y:S05]  /*9d00*/  BSYNC B1 ;  /* 0x0000000000017941 */ /* 0x000fea0003800000 */
.L_x_51:
        /* <DEDUP_REMOVED lines=12> */
.L_x_54:
[----:B------:R-:W-:Y:S05]  /*9dd0*/  BSYNC B1 ;  /* 0x0000000000017941 */ /* 0x000fea0003800000 */
.L_x_53:
        /* <DEDUP_REMOVED lines=12> */
.L_x_56:
[----:B------:R-:W-:Y:S05]  /*9ea0*/  BSYNC B1 ;  /* 0x0000000000017941 */ /* 0x000fea0003800000 */
.L_x_55:
        /* <DEDUP_REMOVED lines=13> */
.L_x_58:
[----:B------:R-:W-:Y:S05]  /*9f80*/  BSYNC B1 ;  /* 0x0000000000017941 */ /* 0x000fea0003800000 */
.L_x_57:
        /* <DEDUP_REMOVED lines=13> */
.L_x_60:
[----:B------:R-:W-:Y:S05]  /*a060*/  BSYNC B1 ;  /* 0x0000000000017941 */ /* 0x000fea0003800000 */
.L_x_59:
        /* <DEDUP_REMOVED lines=12> */
.L_x_62:
[----:B------:R-:W-:Y:S05]  /*a130*/  BSYNC B1 ;  /* 0x0000000000017941 */ /* 0x000fea0003800000 */
.L_x_61:
        /* <DEDUP_REMOVED lines=12> */
.L_x_64:
[----:B------:R-:W-:Y:S05]  /*a200*/  BSYNC B1 ;  /* 0x0000000000017941 */ /* 0x000fea0003800000 */
.L_x_63:
        /* <DEDUP_REMOVED lines=13> */
.L_x_66:
[----:B------:R-:W-:Y:S05]  /*a2e0*/  BSYNC B1 ;  /* 0x0000000000017941 */ /* 0x000fea0003800000 */
.L_x_65:
        /* <DEDUP_REMOVED lines=13> */
.L_x_68:
[----:B------:R-:W-:Y:S05]  /*a3c0*/  BSYNC B1 ;  /* 0x0000000000017941 */ /* 0x000fea0003800000 */
.L_x_67:
        /* <DEDUP_REMOVED lines=12> */
.L_x_70:
[----:B------:R-:W-:Y:S05]  /*a490*/  BSYNC B1 ;  /* 0x0000000000017941 */ /* 0x000fea0003800000 */
.L_x_69:
        /* <DEDUP_REMOVED lines=12> */
.L_x_72:
[----:B------:R-:W-:Y:S05]  /*a560*/  BSYNC B1 ;  /* 0x0000000000017941 */ /* 0x000fea0003800000 */
.L_x_71:
        /* <DEDUP_REMOVED lines=13> */
.L_x_74:
[----:B------:R-:W-:Y:S05]  /*a640*/  BSYNC B1 ;  /* 0x0000000000017941 */ /* 0x000fea0003800000 */
.L_x_73:
        /* <DEDUP_REMOVED lines=13> */
.L_x_76:
[----:B------:R-:W-:Y:S05]  /*a720*/  BSYNC B1 ;  /* 0x0000000000017941 */ /* 0x000fea0003800000 */
.L_x_75:
        /* <DEDUP_REMOVED lines=12> */
.L_x_78:
[----:B------:R-:W-:Y:S05]  /*a7f0*/  BSYNC B1 ;  /* 0x0000000000017941 */ /* 0x000fea0003800000 */
.L_x_77:
        /* <DEDUP_REMOVED lines=12> */
.L_x_80:
[----:B------:R-:W-:Y:S05]  /*a8c0*/  BSYNC B1 ;  /* 0x0000000000017941 */ /* 0x000fea0003800000 */
.L_x_79:
        /* <DEDUP_REMOVED lines=13> */
.L_x_82:
[----:B------:R-:W-:Y:S05]  /*a9a0*/  BSYNC B1 ;  /* 0x0000000000017941 */ /* 0x000fea0003800000 */
.L_x_81:
        /* <DEDUP_REMOVED lines=13> */
.L_x_84:
[----:B------:R-:W-:Y:S05]  /*aa80*/  BSYNC B1 ;  /* 0x0000000000017941 */ /* 0x000fea0003800000 */
.L_x_83:
        /* <DEDUP_REMOVED lines=12> */
.L_x_86:
[----:B------:R-:W-:Y:S05]  /*ab50*/  BSYNC B1 ;  /* 0x0000000000017941 */ /* 0x000fea0003800000 */
.L_x_85:
        /* <DEDUP_REMOVED lines=12> */
.L_x_88:
[----:B------:R-:W-:Y:S05]  /*ac20*/  BSYNC B1 ;  /* 0x0000000000017941 */ /* 0x000fea0003800000 */
.L_x_87:
        /* <DEDUP_REMOVED lines=13> */
.L_x_90:
[----:B------:R-:W-:Y:S05]  /*ad00*/  BSYNC B1 ;  /* 0x0000000000017941 */ /* 0x000fea0003800000 */
.L_x_89:
        /* <DEDUP_REMOVED lines=13> */
.L_x_92:
[----:B------:R-:W-:Y:S05]  /*ade0*/  BSYNC B1 ;  /* 0x0000000000017941 */ /* 0x000fea0003800000 */
.L_x_91:
        /* <DEDUP_REMOVED lines=12> */
.L_x_94:
[----:B------:R-:W-:Y:S05]  /*aeb0*/  BSYNC B1 ;  /* 0x0000000000017941 */ /* 0x000fea0003800000 */
.L_x_93:
        /* <DEDUP_REMOVED lines=12> */
.L_x_96:
[----:B------:R-:W-:Y:S05]  /*af80*/  BSYNC B1 ;  /* 0x0000000000017941 */ /* 0x000fea0003800000 */
.L_x_95:
        /* <DEDUP_REMOVED lines=13> */
.L_x_98:
[----:B------:R-:W-:Y:S05]  /*b060*/  BSYNC B1 ;  /* 0x0000000000017941 */ /* 0x000fea0003800000 */
.L_x_97:
        /* <DEDUP_REMOVED lines=13> */
.L_x_100:
[----:B------:R-:W-:Y:S05]  /*b140*/  BSYNC B1 ;  /* 0x0000000000017941 */ /* 0x000fea0003800000 */
.L_x_99:
        /* <DEDUP_REMOVED lines=12> */
.L_x_102:
[----:B------:R-:W-:Y:S05]  /*b210*/  BSYNC B1 ;  /* 0x0000000000017941 */ /* 0x000fea0003800000 */
.L_x_101:
        /* <DEDUP_REMOVED lines=12> */
.L_x_104:
[----:B------:R-:W-:Y:S05]  /*b2e0*/  BSYNC B1 ;  /* 0x0000000000017941 */ /* 0x000fea0003800000 */
.L_x_103:
        /* <DEDUP_REMOVED lines=13> */
.L_x_106:
[----:B------:R-:W-:Y:S05]  /*b3c0*/  BSYNC B1 ;  /* 0x0000000000017941 */ /* 0x000fea0003800000 */
.L_x_105:
        /* <DEDUP_REMOVED lines=13> */
.L_x_108:
[----:B------:R-:W-:Y:S05]  /*b4a0*/  BSYNC B1 ;  /* 0x0000000000017941 */ /* 0x000fea0003800000 */
.L_x_107:
        /* <DEDUP_REMOVED lines=12> */
.L_x_110:
[----:B------:R-:W-:Y:S05]  /*b570*/  BSYNC B1 ;  /* 0x0000000000017941 */ /* 0x000fea0003800000 */
.L_x_109:
        /* <DEDUP_REMOVED lines=12> */
.L_x_112:
[----:B------:R-:W-:Y:S05]  /*b640*/  BSYNC B1 ;  /* 0x0000000000017941 */ /* 0x000fea0003800000 */
.L_x_111:
        /* <DEDUP_REMOVED lines=13> */
.L_x_114:
[----:B------:R-:W-:Y:S05]  /*b720*/  BSYNC B1 ;  /* 0x0000000000017941 */ /* 0x000fea0003800000 */
.L_x_113:
        /* <DEDUP_REMOVED lines=13> */
.L_x_116:
[----:B------:R-:W-:Y:S05]  /*b800*/  BSYNC B1 ;  /* 0x0000000000017941 */ /* 0x000fea0003800000 */
.L_x_115:
        /* <DEDUP_REMOVED lines=12> */
.L_x_118:
[----:B------:R-:W-:Y:S05]  /*b8d0*/  BSYNC B1 ;  /* 0x0000000000017941 */ /* 0x000fea0003800000 */
.L_x_117:
        /* <DEDUP_REMOVED lines=12> */
.L_x_120:
[----:B------:R-:W-:Y:S05]  /*b9a0*/  BSYNC B1 ;  /* 0x0000000000017941 */ /* 0x000fea0003800000 */
.L_x_119:
        /* <DEDUP_REMOVED lines=13> */
.L_x_122:
[----:B------:R-:W-:Y:S05]  /*ba80*/  BSYNC B1 ;  /* 0x0000000000017941 */ /* 0x000fea0003800000 */
.L_x_121:
        /* <DEDUP_REMOVED lines=13> */
.L_x_124:
[----:B------:R-:W-:Y:S05]  /*bb60*/  BSYNC B1 ;  /* 0x0000000000017941 */ /* 0x000fea0003800000 */
.L_x_123:
        /* <DEDUP_REMOVED lines=12> */
.L_x_126:
[----:B------:R-:W-:Y:S05]  /*bc30*/  BSYNC B1 ;  /* 0x0000000000017941 */ /* 0x000fea0003800000 */
.L_x_125:
        /* <DEDUP_REMOVED lines=12> */
.L_x_128:
[----:B------:R-:W-:Y:S05]  /*bd00*/  BSYNC B1 ;  /* 0x0000000000017941 */ /* 0x000fea0003800000 */
.L_x_127:
        /* <DEDUP_REMOVED lines=13> */
.L_x_130:
[----:B------:R-:W-:Y:S05]  /*bde0*/  BSYNC B1 ;  /* 0x0000000000017941 */ /* 0x000fea0003800000 */
.L_x_129:
        /* <DEDUP_REMOVED lines=13> */
.L_x_132:
[----:B------:R-:W-:Y:S05]  /*bec0*/  BSYNC B1 ;  /* 0x0000000000017941 */ /* 0x000fea0003800000 */
.L_x_131:
        /* <DEDUP_REMOVED lines=12> */
.L_x_134:
[----:B------:R-:W-:Y:S05]  /*bf90*/  BSYNC B1 ;  /* 0x0000000000017941 */ /* 0x000fea0003800000 */
.L_x_133:
        /* <DEDUP_REMOVED lines=12> */
.L_x_136:
[----:B------:R-:W-:Y:S05]  /*c060*/  BSYNC B1 ;  /* 0x0000000000017941 */ /* 0x000fea0003800000 */
.L_x_135:
        /* <DEDUP_REMOVED lines=13> */
.L_x_138:
[----:B------:R-:W-:Y:S05]  /*c140*/  BSYNC B1 ;  /* 0x0000000000017941 */ /* 0x000fea0003800000 */
.L_x_137:
        /* <DEDUP_REMOVED lines=13> */
.L_x_140:
[----:B------:R-:W-:Y:S05]  /*c220*/  BSYNC B1 ;  /* 0x0000000000017941 */ /* 0x000fea0003800000 */
.L_x_139:
        /* <DEDUP_REMOVED lines=12> */
.L_x_142:
[----:B------:R-:W-:Y:S05]  /*c2f0*/  BSYNC B1 ;  /* 0x0000000000017941 */ /* 0x000fea0003800000 */
.L_x_141:
        /* <DEDUP_REMOVED lines=12> */
.L_x_144:
[----:B------:R-:W-:Y:S05]  /*c3c0*/  BSYNC B1 ;  /* 0x0000000000017941 */ /* 0x000fea0003800000 */
.L_x_143:
        /* <DEDUP_REMOVED lines=13> */
.L_x_146:
[----:B------:R-:W-:Y:S05]  /*c4a0*/  BSYNC B1 ;  /* 0x0000000000017941 */ /* 0x000fea0003800000 */
.L_x_145:
        /* <DEDUP_REMOVED lines=13> */
.L_x_148:
[----:B------:R-:W-:Y:S05]  /*c580*/  BSYNC B1 ;  /* 0x0000000000017941 */ /* 0x000fea0003800000 */
.L_x_147:
        /* <DEDUP_REMOVED lines=12> */
.L_x_150:
[----:B------:R-:W-:Y:S05]  /*c650*/  BSYNC B1 ;  /* 0x0000000000017941 */ /* 0x000fea0003800000 */
.L_x_149:
        /* <DEDUP_REMOVED lines=12> */
.L_x_152:
[----:B------:R-:W-:Y:S05]  /*c720*/  BSYNC B1 ;  /* 0x0000000000017941 */ /* 0x000fea0003800000 */
.L_x_151:
        /* <DEDUP_REMOVED lines=13> */
.L_x_154:
[----:B------:R-:W-:Y:S05]  /*c800*/  BSYNC B1 ;  /* 0x0000000000017941 */ /* 0x000fea0003800000 */
.L_x_153:
        /* <DEDUP_REMOVED lines=13> */
.L_x_156:
[----:B------:R-:W-:Y:S05]  /*c8e0*/  BSYNC B1 ;  /* 0x0000000000017941 */ /* 0x000fea0003800000 */
.L_x_155:
        /* <DEDUP_REMOVED lines=12> */
.L_x_158:
[----:B------:R-:W-:Y:S05]  /*c9b0*/  BSYNC B1 ;  /* 0x0000000000017941 */ /* 0x000fea0003800000 */
.L_x_157:
        /* <DEDUP_REMOVED lines=12> */
.L_x_160:
[----:B------:R-:W-:Y:S05]  /*ca80*/  BSYNC B1 ;  /* 0x0000000000017941 */ /* 0x000fea0003800000 */
.L_x_159:
        /* <DEDUP_REMOVED lines=13> */
.L_x_162:
[----:B------:R-:W-:Y:S05]  /*cb60*/  BSYNC B1 ;  /* 0x0000000000017941 */ /* 0x000fea0003800000 */
.L_x_161:
        /* <DEDUP_REMOVED lines=13> */
.L_x_164:
[----:B------:R-:W-:Y:S05]  /*cc40*/  BSYNC B1 ;  /* 0x0000000000017941 */ /* 0x000fea0003800000 */
.L_x_163:
        /* <DEDUP_REMOVED lines=12> */
.L_x_166:
[----:B------:R-:W-:Y:S05]  /*cd10*/  BSYNC B1 ;  /* 0x0000000000017941 */ /* 0x000fea0003800000 */
.L_x_165:
        /* <DEDUP_REMOVED lines=12> */
.L_x_168:
[----:B------:R-:W-:Y:S05]  /*cde0*/  BSYNC B1 ;  /* 0x0000000000017941 */ /* 0x000fea0003800000 */
.L_x_167:
        /* <DEDUP_REMOVED lines=13> */
.L_x_170:
[----:B------:R-:W-:Y:S05]  /*cec0*/  BSYNC B1 ;  /* 0x0000000000017941 */ /* 0x000fea0003800000 */
.L_x_169:
        /* <DEDUP_REMOVED lines=13> */
.L_x_172:
[----:B------:R-:W-:Y:S05]  /*cfa0*/  BSYNC B1 ;  /* 0x0000000000017941 */ /* 0x000fea0003800000 */
.L_x_171:
        /* <DEDUP_REMOVED lines=12> */
.L_x_174:
[----:B------:R-:W-:Y:S05]  /*d070*/  BSYNC B1 ;  /* 0x0000000000017941 */ /* 0x000fea0003800000 */
.L_x_173:
        /* <DEDUP_REMOVED lines=12> */
.L_x_176:
[----:B------:R-:W-:Y:S05]  /*d140*/  BSYNC B1 ;  /* 0x0000000000017941 */ /* 0x000fea0003800000 */
.L_x_175:
        /* <DEDUP_REMOVED lines=13> */
.L_x_178:
[----:B------:R-:W-:Y:S05]  /*d220*/  BSYNC B1 ;  /* 0x0000000000017941 */ /* 0x000fea0003800000 */
.L_x_177:
        /* <DEDUP_REMOVED lines=13> */
.L_x_180:
[----:B------:R-:W-:Y:S05]  /*d300*/  BSYNC B1 ;  /* 0x0000000000017941 */ /* 0x000fea0003800000 */
.L_x_179:
        /* <DEDUP_REMOVED lines=12> */
.L_x_182:
[----:B------:R-:W-:Y:S05]  /*d3d0*/  BSYNC B1 ;  /* 0x0000000000017941 */ /* 0x000fea0003800000 */
.L_x_181:
        /* <DEDUP_REMOVED lines=12> */
.L_x_184:
[----:B------:R-:W-:Y:S05]  /*d4a0*/  BSYNC B1 ;  /* 0x0000000000017941 */ /* 0x000fea0003800000 */
.L_x_183:
        /* <DEDUP_REMOVED lines=13> */
.L_x_186:
[----:B------:R-:W-:Y:S05]  /*d580*/  BSYNC B1 ;  /* 0x0000000000017941 */ /* 0x000fea0003800000 */
.L_x_185:
        /* <DEDUP_REMOVED lines=13> */
.L_x_188:
[----:B------:R-:W-:Y:S05]  /*d660*/  BSYNC B1 ;  /* 0x0000000000017941 */ /* 0x000fea0003800000 */
.L_x_187:
        /* <DEDUP_REMOVED lines=12> */
.L_x_190:
[----:B------:R-:W-:Y:S05]  /*d730*/  BSYNC B1 ;  /* 0x0000000000017941 */ /* 0x000fea0003800000 */
.L_x_189:
        /* <DEDUP_REMOVED lines=12> */
.L_x_192:
[----:B------:R-:W-:Y:S05]  /*d800*/  BSYNC B1 ;  /* 0x0000000000017941 */ /* 0x000fea0003800000 */
.L_x_191:
        /* <DEDUP_REMOVED lines=13> */
.L_x_194:
[----:B------:R-:W-:Y:S05]  /*d8e0*/  BSYNC B1 ;  /* 0x0000000000017941 */ /* 0x000fea0003800000 */
.L_x_193:
        /* <DEDUP_REMOVED lines=13> */
.L_x_196:
[----:B------:R-:W-:Y:S05]  /*d9c0*/  BSYNC B1 ;  /* 0x0000000000017941 */ /* 0x000fea0003800000 */
.L_x_195:
        /* <DEDUP_REMOVED lines=12> */
.L_x_198:
[----:B------:R-:W-:Y:S05]  /*da90*/  BSYNC B1 ;  /* 0x0000000000017941 */ /* 0x000fea0003800000 */
.L_x_197:
        /* <DEDUP_REMOVED lines=12> */
.L_x_200:
[----:B------:R-:W-:Y:S05]  /*db60*/  BSYNC B1 ;  /* 0x0000000000017941 */ /* 0x000fea0003800000 */
.L_x_199:
        /* <DEDUP_REMOVED lines=13> */
.L_x_202:
[----:B------:R-:W-:Y:S05]  /*dc40*/  BSYNC B1 ;  /* 0x0000000000017941 */ /* 0x000fea0003800000 */
.L_x_201:
[----:B-----5:R-:W-:Y:S01]  /*dc50*/  LOP3.LUT R32, R32, 0xff, RZ, 0xc0, !PT ;  /* 0x000000ff20207812 */ /* 0x020fe200078ec0ff */
[----:B------:R-:W-:Y:S01]  /*dc60*/  BSSY B1, `(.L_x_203) ;  /* 0x000000c000017945 */ /* 0x000fe20003800000 */
[----:B------:R-:W-:Y:S02]  /*dc70*/  ISETP.GE.AND P1, PT, R36, 0xaa, PT ;  /* 0x000000aa2400780c */ /* 0x000fe40003f26270 */
[----:B------:R-:W-:Y:S02]  /*dc80*/  F2FP.F16.E4M3.UNPACK_B R32, R32 ;  /* 0x00000020ff20723e */ /* 0x000fe400020006ff */
[----:B------:R-:W-:-:S03]  /*dc90*/  ISETP.LT.OR P4, PT, R35, 0x1, !P1 ;  /* 0x000000012300780c */ /* 0x000fc60004f81670 */
[----:B------:R-:W-:-:S05]  /*dca0*/  HADD2.F32 R32, -RZ, R32.H0_H0 ;  /* 0x20000020ff207230 */ /* 0x000fca0000004100 */
[----:B------:R-:W-:-:S04]  /*dcb0*/  FMUL R32, R32, UR5 ;  /* 0x0000000520207c20 */ /* 0x000fc80008400000 */
[----:B------:R-:W-:Y:S01]  /*dcc0*/  FFMA R32, R23, UR4, R32 ;  /* 0x0000000417207c23 */ /* 0x000fe20008000020 */
[----:B------:R-:W-:-:S04]  /*dcd0*/  PRMT R23, RZ, 0x7610, R23 ;  /* 0x00007610ff177816 */ /* 0x000fc80000000017 */
[----:B0-----:R-:W-:-:S05]  /*dce0*/  F2FP.SATFINITE.E4M3.F32.PACK_AB_MERGE_C R33, RZ, R32, RZ ;  /* 0x00000020ff21723e */ /* 0x001fca00048070ff */
[----:B------:R0:W-:Y:S01]  /*dcf0*/  @!P2 STG.E.U8 desc[UR56][R24.64+0xa8], R33 ;  /* 0x0000a8211800a986 */ /* 0x0001e2000c101138 */
[----:B------:R-:W-:Y:S05]  /*dd00*/  @P4 BRA `(.L_x_204) ;  /* 0x0000000000044947 */ /* 0x000fea0003800000 */
[----:B------:R0:W5:Y:S02]  /*dd10*/  LDG.E.U8 R23, desc[UR56][R28.64+0xa9] ;  /* 0x0000a9381c177981 */ /* 0x000164000c1e1100 */
.L_x_204:
[----:B------:R-:W-:Y:S05]  /*dd20*/  BSYNC B1 ;  /* 0x0000000000017941 */ /* 0x000fea0003800000 */
.L_x_203:
[----:B-----5:R-:W-:Y:S01]  /*dd30*/  LOP3.LUT R23, R23, 0xff, RZ, 0xc0, !PT ;  /* 0x000000ff17177812 */ /* 0x020fe200078ec0ff */
[----:B------:R-:W-:Y:S01]  /*dd40*/  BSSY B1, `(.L_x_205) ;  /* 0x000000b000017945 */ /* 0x000fe20003800000 */
[----:B------:R-:W-:Y:S02]  /*dd50*/  ISETP.LT.OR P0, PT, R35, 0x9, !P0 ;  /* 0x000000092300780c */ /* 0x000fe40004701670 */
[----:B------:R-:W-:-:S05]  /*dd60*/  F2FP.F16.E4M3.UNPACK_B R23, R23 ;  /* 0x00000017ff17723e */ /* 0x000fca00020006ff */
[----:B------:R-:W-:-:S05]  /*dd70*/  HADD2.F32 R23, -RZ, R23.H0_H0 ;  /* 0x20000017ff177230 */ /* 0x000fca0000004100 */
[----:B------:R-:W-:-:S04]  /*dd80*/  FMUL R23, R23, UR5 ;  /* 0x0000000517177c20 */ /* 0x000fc80008400000 */
[----:B------:R-:W-:Y:S01]  /*dd90*/  FFMA R23, R22, UR4, R23 ;  /* 0x0000000416177c23 */ /* 0x000fe20008000017 */
[----:B------:R-:W-:-:S04]  /*dda0*/  PRMT R22, RZ, 0x7610, R22 ;  /* 0x00007610ff167816 */ /* 0x000fc80000000016 */
[----:B------:R-:W-:-:S05]  /*ddb0*/  F2FP.SATFINITE.E4M3.F32.PACK_AB_MERGE_C R23, RZ, R23, RZ ;  /* 0x00000017ff17723e */ /* 0x000fca00048070ff */
[----:B------:R0:W-:Y:S01]  /*ddc0*/  @!P4 STG.E.U8 desc[UR56][R24.64+0xa9], R23 ;  /* 0x0000a9171800c986 */ /* 0x0001e2000c101138 */
[----:B------:R-:W-:Y:S05]  /*ddd0*/  @P0 BRA `(.L_x_206) ;  /* 0x0000000000040947 */ /* 0x000fea0003800000 */
[----:B------:R0:W5:Y:S02]  /*dde0*/  LDG.E.U8 R22, desc[UR56][R30.64+0xa8] ;  /* 0x0000a8381e167981 */ /* 0x000164000c1e1100 */
.L_x_206:
[----:B------:R-:W-:Y:S05]  /*ddf0*/  BSYNC B1 ;  /* 0x0000000000017941 */ /* 0x000fea0003800000 */
.L_x_205:
        /* <DEDUP_REMOVED lines=12> */
.L_x_208:
[----:B------:R-:W-:Y:S05]  /*dec0*/  BSYNC B1 ;  /* 0x0000000000017941 */ /* 0x000fea0003800000 */
.L_x_207:
        /* <DEDUP_REMOVED lines=13> */
.L_x_210:
[----:B------:R-:W-:Y:S05]  /*dfa0*/  BSYNC B1 ;  /* 0x0000000000017941 */ /* 0x000fea0003800000 */
.L_x_209:
        /* <DEDUP_REMOVED lines=13> */
.L_x_212:
[----:B------:R-:W-:Y:S05]  /*e080*/  BSYNC B1 ;  /* 0x0000000000017941 */ /* 0x000fea0003800000 */
.L_x_211:
        /* <DEDUP_REMOVED lines=12> */
.L_x_214:
[----:B------:R-:W-:Y:S05]  /*e150*/  BSYNC B1 ;  /* 0x0000000000017941 */ /* 0x000fea0003800000 */
.L_x_213:
        /* <DEDUP_REMOVED lines=12> */
.L_x_216:
[----:B------:R-:W-:Y:S05]  /*e220*/  BSYNC B1 ;  /* 0x0000000000017941 */ /* 0x000fea0003800000 */
.L_x_215:
        /* <DEDUP_REMOVED lines=13> */
.L_x_218:
[----:B------:R-:W-:Y:S05]  /*e300*/  BSYNC B1 ;  /* 0x0000000000017941 */ /* 0x000fea0003800000 */
.L_x_217:
        /* <DEDUP_REMOVED lines=13> */
.L_x_220:
[----:B------:R-:W-:Y:S05]  /*e3e0*/  BSYNC B1 ;  /* 0x0000000000017941 */ /* 0x000fea0003800000 */
.L_x_219:
        /* <DEDUP_REMOVED lines=12> */
.L_x_222:
[----:B------:R-:W-:Y:S05]  /*e4b0*/  BSYNC B1 ;  /* 0x0000000000017941 */ /* 0x000fea0003800000 */
.L_x_221:
        /* <DEDUP_REMOVED lines=12> */
.L_x_224:
[----:B------:R-:W-:Y:S05]  /*e580*/  BSYNC B1 ;  /* 0x0000000000017941 */ /* 0x000fea0003800000 */
.L_x_223:
        /* <DEDUP_REMOVED lines=13> */
.L_x_226:
[----:B------:R-:W-:Y:S05]  /*e660*/  BSYNC B1 ;  /* 0x0000000000017941 */ /* 0x000fea0003800000 */
.L_x_225:
        /* <DEDUP_REMOVED lines=13> */
.L_x_228:
[----:B------:R-:W-:Y:S05]  /*e740*/  BSYNC B1 ;  /* 0x0000000000017941 */ /* 0x000fea0003800000 */
.L_x_227:
        /* <DEDUP_REMOVED lines=12> */
.L_x_230:
[----:B------:R-:W-:Y:S05]  /*e810*/  BSYNC B1 ;  /* 0x0000000000017941 */ /* 0x000fea0003800000 */
.L_x_229:
        /* <DEDUP_REMOVED lines=12> */
.L_x_232:
[----:B------:R-:W-:Y:S05]  /*e8e0*/  BSYNC B1 ;  /* 0x0000000000017941 */ /* 0x000fea0003800000 */
.L_x_231:
        /* <DEDUP_REMOVED lines=13> */
.L_x_234:
[----:B------:R-:W-:Y:S05]  /*e9c0*/  BSYNC B1 ;  /* 0x0000000000017941 */ /* 0x000fea0003800000 */
.L_x_233:
        /* <DEDUP_REMOVED lines=13> */
.L_x_236:
[----:B------:R-:W-:Y:S05]  /*eaa0*/  BSYNC B1 ;  /* 0x0000000000017941 */ /* 0x000fea0003800000 */
.L_x_235:
        /* <DEDUP_REMOVED lines=12> */
.L_x_238:
[----:B------:R-:W-:Y:S05]  /*eb70*/  BSYNC B1 ;  /* 0x0000000000017941 */ /* 0x000fea0003800000 */
.L_x_237:
        /* <DEDUP_REMOVED lines=12> */
.L_x_240:
[----:B------:R-:W-:Y:S05]  /*ec40*/  BSYNC B1 ;  /* 0x0000000000017941 */ /* 0x000fea0003800000 */
.L_x_239:
        /* <DEDUP_REMOVED lines=13> */
.L_x_242:
[----:B------:R-:W-:Y:S05]  /*ed20*/  BSYNC B1 ;  /* 0x0000000000017941 */ /* 0x000fea0003800000 */
.L_x_241:
        /* <DEDUP_REMOVED lines=13> */
.L_x_244:
[----:B------:R-:W-:Y:S05]  /*ee00*/  BSYNC B1 ;  /* 0x0000000000017941 */ /* 0x000fea0003800000 */
.L_x_243:
        /* <DEDUP_REMOVED lines=12> */
.L_x_246:
[----:B------:R-:W-:Y:S05]  /*eed0*/  BSYNC B1 ;  /* 0x0000000000017941 */ /* 0x000fea0003800000 */
.L_x_245:
[----:B-----5:R-:W-:Y:S01]  /*eee0*/  LOP3.LUT R2, R2, 0xff, RZ, 0xc0, !PT ;  /* 0x000000ff02027812 */ /* 0x020fe200078ec0ff */
[----:B------:R-:W-:Y:S01]  /*eef0*/  BSSY B1, `(.L_x_247) ;  /* 0x000000b000017945 */ /* 0x000fe20003800000 */
[----:B------:R-:W-:Y:S02]  /*ef00*/  ISETP.LT.OR P1, PT, R35, 0x9, !P1 ;  /* 0x000000092300780c */ /* 0x000fe40004f21670 */
[----:B------:R-:W-:-:S05]  /*ef10*/  F2FP.F16.E4M3.UNPACK_B R2, R2 ;  /* 0x00000002ff02723e */ /* 0x000fca00020006ff */
[----:B------:R-:W-:-:S05]  /*ef20*/  HADD2.F32 R2, -RZ, R2.H0_H0 ;  /* 0x20000002ff027230 */ /* 0x000fca0000004100 */
[----:B0-----:R-:W-:-:S04]  /*ef30*/  FMUL R3, R2, UR5 ;  /* 0x0000000502037c20 */ /* 0x001fc80008400000 */
[----:B------:R-:W-:Y:S01]  /*ef40*/  FFMA R3, R0, UR4, R3 ;  /* 0x0000000400037c23 */ /* 0x000fe20008000003 */
[----:B------:R-:W-:-:S04]  /*ef50*/  PRMT R0, RZ, 0x7610, R0 ;  /* 0x00007610ff007816 */ /* 0x000fc80000000000 */
[----:B------:R-:W-:-:S05]  /*ef60*/  F2FP.SATFINITE.E4M3.F32.PACK_AB_MERGE_C R3, RZ, R3, RZ ;  /* 0x00000003ff03723e */ /* 0x000fca00048070ff */
[----:B------:R0:W-:Y:S01]  /*ef70*/  @!P0 STG.E.U8 desc[UR56][R26.64+0xd0], R3 ;  /* 0x0000d0031a008986 */ /* 0x0001e2000c101138 */
[----:B------:R-:W-:Y:S05]  /*ef80*/  @P1 BRA `(.L_x_248) ;  /* 0x0000000000041947 */ /* 0x000fea0003800000 */
[----:B------:R0:W5:Y:S02]  /*ef90*/  LDG.E.U8 R0, desc[UR56][R30.64+0xd1] ;  /* 0x0000d1381e007981 */ /* 0x000164000c1e1100 */
.L_x_248:
[----:B------:R-:W-:Y:S05]  /*efa0*/  BSYNC B1 ;  /* 0x0000000000017941 */ /* 0x000fea0003800000 */
.L_x_247:
[----:B------:R-:W2:Y:S01]  /*efb0*/  LDL.LU R2, [R1] ;  /* 0x0000000001027983 */ /* 0x000ea20000300800 */
[----:B-----5:R-:W-:Y:S01]  /*efc0*/  LOP3.LUT R0, R0, 0xff, RZ, 0xc0, !PT ;  /* 0x000000ff00007812 */ /* 0x020fe200078ec0ff */
[----:B------:R-:W-:Y:S01]  /*efd0*/  BSSY B1, `(.L_x_249) ;  /* 0x000000c000017945 */ /* 0x000fe20003800000 */
[----:B------:R-:W-:Y:S02]  /*efe0*/  ISETP.GE.AND P0, PT, R36, 0xd9, PT ;  /* 0x000000d92400780c */ /* 0x000fe40003f06270 */
[----:B------:R-:W-:Y:S02]  /*eff0*/  F2FP.F16.E4M3.UNPACK_B R0, R0 ;  /* 0x00000000ff00723e */ /* 0x000fe400020006ff */
[----:B------:R-:W-:-:S03]  /*f000*/  ISETP.LT.OR P2, PT, R35, 0x1, !P0 ;  /* 0x000000012300780c */ /* 0x000fc60004741670 */
[----:B------:R-:W-:-:S05]  /*f010*/  HADD2.F32 R0, -RZ, R0.H0_H0 ;  /* 0x20000000ff007230 */ /* 0x000fca0000004100 */
[----:B------:R-:W-:-:S04]  /*f020*/  FMUL R0, R0, UR5 ;  /* 0x0000000500007c20 */ /* 0x000fc80008400000 */
[----:B--2---:R-:W-:-:S05]  /*f030*/  FFMA R0, R2, UR4, R0 ;  /* 0x0000000402007c23 */ /* 0x004fca0008000000 */
[----:B0-----:R-:W-:Y:S02]  /*f040*/  F2FP.SATFINITE.E4M3.F32.PACK_AB_MERGE_C R3, RZ, R0, RZ ;  /* 0x00000000ff03723e */ /* 0x001fe400048070ff */
[----:B------:R-:W-:-:S03]  /*f050*/  PRMT R0, RZ, 0x7610, R0 ;  /* 0x00007610ff007816 */ /* 0x000fc60000000000 */
[----:B------:R0:W-:Y:S01]  /*f060*/  @!P1 STG.E.U8 desc[UR56][R26.64+0xd1], R3 ;  /* 0x0000d1031a009986 */ /* 0x0001e2000c101138 */
[----:B------:R-:W-:Y:S05]  /*f070*/  @P2 BRA `(.L_x_250) ;  /* 0x0000000000042947 */ /* 0x000fea0003800000 */
[----:B------:R2:W5:Y:S02]  /*f080*/  LDG.E.U8 R0, desc[UR56][R28.64+0xd8] ;  /* 0x0000d8381c007981 */ /* 0x000564000c1e1100 */
.L_x_250:
[----:B------:R-:W-:Y:S05]  /*f090*/  BSYNC B1 ;  /* 0x0000000000017941 */ /* 0x000fea0003800000 */
.L_x_249:
[----:B------:R-:W3:Y:S01]  /*f0a0*/  LDL.LU R2, [R1+0x4] ;  /* 0x0000040001027983 */ /* 0x000ee20000300800 */
[----:B-----5:R-:W-:Y:S01]  /*f0b0*/  LOP3.LUT R0, R0, 0xff, RZ, 0xc0, !PT ;  /* 0x000000ff00007812 */ /* 0x020fe200078ec0ff */
[----:B------:R-:W-:Y:S01]  /*f0c0*/  BSSY B1, `(.L_x_251) ;  /* 0x000000c000017945 */ /* 0x000fe20003800000 */
[----:B------:R-:W-:Y:S02]  /*f0d0*/  ISETP.GE.AND P1, PT, R36, 0xda, PT ;  /* 0x000000da2400780c */ /* 0x000fe40003f26270 */
[----:B------:R-:W-:Y:S02]  /*f0e0*/  F2FP.F16.E4M3.UNPACK_B R0, R0 ;  /* 0x00000000ff00723e */ /* 0x000fe400020006ff */
[----:B------:R-:W-:-:S03]  /*f0f0*/  ISETP.LT.OR P4, PT, R35, 0x1, !P1 ;  /* 0x000000012300780c */ /* 0x000fc60004f81670 */
[----:B------:R-:W-:-:S05]  /*f100*/  HADD2.F32 R0, -RZ, R0.H0_H0 ;  /* 0x20000000ff007230 */ /* 0x000fca0000004100 */
[----:B------:R-:W-:-:S04]  /*f110*/  FMUL R0, R0, UR5 ;  /* 0x0000000500007c20 */ /* 0x000fc80008400000 */
[----:B---3--:R-:W-:-:S05]  /*f120*/  FFMA R0, R2, UR4, R0 ;  /* 0x0000000402007c23 */ /* 0x008fca0008000000 */
[----:B0-----:R-:W-:Y:S02]  /*f130*/  F2FP.SATFINITE.E4M3.F32.PACK_AB_MERGE_C R3, RZ, R0, RZ ;  /* 0x00000000ff03723e */ /* 0x001fe400048070ff */
[----:B------:R-:W-:-:S03]  /*f140*/  PRMT R0, RZ, 0x7610, R0 ;  /* 0x00007610ff007816 */ /* 0x000fc60000000000 */
[----:B------:R0:W-:Y:S01]  /*f150*/  @!P2 STG.E.U8 desc[UR56][R24.64+0xd8], R3 ;  /* 0x0000d8031800a986 */ /* 0x0001e2000c101138 */
[----:B------:R-:W-:Y:S05]  /*f160*/  @P4 BRA `(.L_x_252) ;  /* 0x0000000000044947 */ /* 0x000fea0003800000 */
[----:B------:R3:W5:Y:S02]  /*f170*/  LDG.E.U8 R0, desc[UR56][R28.64+0xd9] ;  /* 0x0000d9381c007981 */ /* 0x000764000c1e1100 */
.L_x_252:
[----:B------:R-:W-:Y:S05]  /*f180*/  BSYNC B1 ;  /* 0x0000000000017941 */ /* 0x000fea0003800000 */
.L_x_251:
[----:B------:R-:W2:Y:S01]  /*f190*/  LDL.LU R2, [R1+0x8] ;  /* 0x0000080001027983 */ /* 0x000ea20000300800 */
[----:B-----5:R-:W-:Y:S01]  /*f1a0*/  LOP3.LUT R0, R0, 0xff, RZ, 0xc0, !PT ;  /* 0x000000ff00007812 */ /* 0x020fe200078ec0ff */
[----:B------:R-:W-:Y:S01]  /*f1b0*/  BSSY B1, `(.L_x_253) ;  /* 0x000000b000017945 */ /* 0x000fe20003800000 */
[----:B------:R-:W-:Y:S02]  /*f1c0*/  ISETP.LT.OR P0, PT, R35, 0x9, !P0 ;  /* 0x000000092300780c */ /* 0x000fe40004701670 */
[----:B------:R-:W-:-:S05]  /*f1d0*/  F2FP.F16.E4M3.UNPACK_B R0, R0 ;  /* 0x00000000ff00723e */ /* 0x000fca00020006ff */
        /* <DEDUP_REMOVED lines=8> */
.L_x_254:
[----:B------:R-:W-:Y:S05]  /*f260*/  BSYNC B1 ;  /* 0x0000000000017941 */ /* 0x000fea0003800000 */
.L_x_253:
[----:B------:R-:W3:Y:S01]  /*f270*/  LDL.LU R2, [R1+0xc] ;  /* 0x00000c0001027983 */ /* 0x000ee20000300800 */
[----:B-----5:R-:W-:Y:S01]  /*f280*/  LOP3.LUT R0, R0, 0xff, RZ, 0xc0, !PT ;  /* 0x000000ff00007812 */ /* 0x020fe200078ec0ff */
[----:B------:R-:W-:Y:S01]  /*f290*/  BSSY B1, `(.L_x_255) ;  /* 0x000000b000017945 */ /* 0x000fe20003800000 */
[----:B------:R-:W-:Y:S02]  /*f2a0*/  ISETP.LT.OR P1, PT, R35, 0x9, !P1 ;  /* 0x000000092300780c */ /* 0x000fe40004f21670 */
[----:B------:R-:W-:-:S05]  /*f2b0*/  F2FP.F16.E4M3.UNPACK_B R0, R0 ;  /* 0x00000000ff00723e */ /* 0x000fca00020006ff */
        /* <DEDUP_REMOVED lines=8> */
.L_x_256:
[----:B------:R-:W-:Y:S05]  /*f340*/  BSYNC B1 ;  /* 0x0000000000017941 */ /* 0x000fea0003800000 */
.L_x_255:
[----:B------:R-:W2:Y:S01]  /*f350*/  LDL.LU R2, [R1+0x10] ;  /* 0x0000100001027983 */ /* 0x000ea20000300800 */
        /* <DEDUP_REMOVED lines=13> */
.L_x_258:
[----:B------:R-:W-:Y:S05]  /*f430*/  BSYNC B1 ;  /* 0x0000000000017941 */ /* 0x000fea0003800000 */
.L_x_257:
        /* <DEDUP_REMOVED lines=14> */
.L_x_260:
[----:B------:R-:W-:Y:S05]  /*f520*/  BSYNC B1 ;  /* 0x0000000000017941 */ /* 0x000fea0003800000 */
.L_x_259:
        /* <DEDUP_REMOVED lines=13> */
.L_x_262:
[----:B------:R-:W-:Y:S05]  /*f600*/  BSYNC B1 ;  /* 0x0000000000017941 */ /* 0x000fea0003800000 */
.L_x_261:
        /* <DEDUP_REMOVED lines=13> */
.L_x_264:
[----:B------:R-:W-:Y:S05]  /*f6e0*/  BSYNC B1 ;  /* 0x0000000000017941 */ /* 0x000fea0003800000 */
.L_x_263:
        /* <DEDUP_REMOVED lines=14> */
.L_x_266:
[----:B------:R-:W-:Y:S05]  /*f7d0*/  BSYNC B1 ;  /* 0x0000000000017941 */ /* 0x000fea0003800000 */
.L_x_265:
        /* <DEDUP_REMOVED lines=14> */
.L_x_268:
[----:B------:R-:W-:Y:S05]  /*f8c0*/  BSYNC B1 ;  /* 0x0000000000017941 */ /* 0x000fea0003800000 */
.L_x_267:
        /* <DEDUP_REMOVED lines=13> */
.L_x_270:
[----:B------:R-:W-:Y:S05]  /*f9a0*/  BSYNC B1 ;  /* 0x0000000000017941 */ /* 0x000fea0003800000 */
.L_x_269:
        /* <DEDUP_REMOVED lines=13> */
.L_x_272:
[----:B------:R-:W-:Y:S05]  /*fa80*/  BSYNC B1 ;  /* 0x0000000000017941 */ /* 0x000fea0003800000 */
.L_x_271:
[----:B------:R-:W-:Y:S05]  /*fa90*/  @P1 BRA `(.L_x_273) ;  /* 0x0000002000c81947 */ /* 0x000fea0003800000 */
[----:B------:R-:W2:Y:S01]  /*faa0*/  LDL.LU R2, [R1+0x30] ;  /* 0x0000300001027983 */ /* 0x000ea20000300800 */
[----:B-----5:R-:W-:-:S04]  /*fab0*/  LOP3.LUT R0, R0, 0xff, RZ, 0xc0, !PT ;  /* 0x000000ff00007812 */ /* 0x020fc800078ec0ff */
[----:B------:R-:W-:-:S05]  /*fac0*/  F2FP.F16.E4M3.UNPACK_B R0, R0 ;  /* 0x00000000ff00723e */ /* 0x000fca00020006ff */
[----:B------:R-:W-:-:S05]  /*fad0*/  HADD2.F32 R0, -RZ, R0.H0_H0 ;  /* 0x20000000ff007230 */ /* 0x000fca0000004100 */
[----:B------:R-:W-:-:S04]  /*fae0*/  FMUL R0, R0, UR5 ;  /* 0x0000000500007c20 */ /* 0x000fc80008400000 */
[----:B--2---:R-:W-:-:S05]  /*faf0*/  FFMA R0, R2, UR4, R0 ;  /* 0x0000000402007c23 */ /* 0x004fca0008000000 */
[----:B0-----:R-:W-:-:S05]  /*fb00*/  F2FP.SATFINITE.E4M3.F32.PACK_AB_MERGE_C R3, RZ, R0, RZ ;  /* 0x00000000ff03723e */ /* 0x001fca00048070ff */
[----:B------:R0:W-:Y:S01]  /*fb10*/  STG.E.U8 desc[UR56][R26.64+0xe9], R3 ;  /* 0x0000e9031a007986 */ /* 0x0001e2000c101138 */
[----:B------:R-:W-:Y:S05]  /*fb20*/  BRA `(.L_x_273) ;  /* 0x0000002000a47947 */ /* 0x000fea0003800000 */
.L_x_32:
[----:B------:R-:W-:Y:S01]  /*fb30*/  ISETP.GE.AND P0, PT, R36, 0x2, PT ;  /* 0x000000022400780c */ /* 0x000fe20003f06270 */
[----:B------:R-:W-:Y:S01]  /*fb40*/  FMUL R226, R226, UR4 ;  /* 0x00000004e2e27c20 */ /* 0x000fe20008400000 */
[----:B------:R-:W-:Y:S01]  /*fb50*/  ISETP.GE.AND P1, PT, R36, 0x1, PT ;  /* 0x000000012400780c */ /* 0x000fe20003f26270 */
[----:B------:R-:W-:Y:S01]  /*fb60*/  FMUL R227, R227, UR4 ;  /* 0x00000004e3e37c20 */ /* 0x000fe20008400000 */
[C---:B------:R-:W-:Y:S02]  /*fb70*/  ISETP.LT.OR P4, PT, R35.reuse, 0x1, !P0 ;  /* 0x000000012300780c */ /* 0x040fe40004781670 */
[C---:B------:R-:W-:Y:S02]  /*fb80*/  ISETP.LT.OR P2, PT, R35.reuse, 0x1, !P1 ;  /* 0x000000012300780c */ /* 0x040fe40004f41670 */
[----:B------:R-:W-:Y:S02]  /*fb90*/  F2FP.SATFINITE.E4M3.F32.PACK_AB_MERGE_C R29, RZ, R226, RZ ;  /* 0x000000e2ff1d723e */ /* 0x000fe400048070ff */
[----:B------:R-:W-:Y:S01]  /*fba0*/  F2FP.SATFINITE.E4M3.F32.PACK_AB_MERGE_C R227, RZ, R227, RZ ;  /* 0x000000e3ffe3723e */ /* 0x000fe200048070ff */
[----:B------:R-:W-:Y:S01]  /*fbb0*/  FMUL R224, R224, UR4 ;  /* 0x00000004e0e07c20 */ /* 0x000fe20008400000 */
[----:B------:R-:W-:Y:S01]  /*fbc0*/  ISETP.LT.OR P0, PT, R35, 0x9, !P0 ;  /* 0x000000092300780c */ /* 0x000fe20004701670 */
[----:B------:R-:W-:Y:S01]  /*fbd0*/  FMUL R225, R225, UR4 ;  /* 0x00000004e1e17c20 */ /* 0x000fe20008400000 */
[----:B------:R-:W-:Y:S01]  /*fbe0*/  ISETP.LT.OR P1, PT, R35, 0x9, !P1 ;  /* 0x000000092300780c */ /* 0x000fe20004f21670 */
[----:B------:R-:W-:Y:S01]  /*fbf0*/  FMUL R223, R223, UR4 ;  /* 0x00000004dfdf7c20 */ /* 0x000fe20008400000 */
[----:B------:R-:W-:Y:S01]  /*fc00*/  FMUL R222, R222, UR4 ;  /* 0x00000004dede7c20 */ /* 0x000fe20008400000 */
[----:B------:R0:W-:Y:S01]  /*fc10*/  @!P4 STG.E.U8 desc[UR56][R24.64+0x1], R29 ;  /* 0x0000011d1800c986 */ /* 0x0001e2000c101138 */
[----:B------:R-:W-:-:S03]  /*fc20*/  ISETP.GE.AND P4, PT, R36, 0x9, PT ;  /* 0x000000092400780c */ /* 0x000fc60003f86270 */
[----:B------:R-:W-:Y:S01]  /*fc30*/  @!P2 STG.E.U8 desc[UR56][R24.64], R227 ;  /* 0x000000e31800a986 */ /* 0x000fe2000c101138 */
[----:B------:R-:W-:Y:S02]  /*fc40*/  ISETP.GE.AND P2, PT, R36, 0xa, PT ;  /* 0x0000000a2400780c */ /* 0x000fe40003f46270 */
[----:B------:R-:W-:Y:S01]  /*fc50*/  ISETP.LT.OR P5, PT, R35, 0x1, !P4 ;  /* 0x000000012300780c */ /* 0x000fe200067a1670 */
[----:B------:R-:W-:Y:S01]  /*fc60*/  FMUL R221, R221, UR4 ;  /* 0x00000004dddd7c20 */ /* 0x000fe20008400000 */
[----:B------:R-:W-:Y:S01]  /*fc70*/  ISETP.LT.OR P6, PT, R35, 0x1, !P2 ;  /* 0x000000012300780c */ /* 0x000fe200057c1670 */
[----:B------:R-:W-:Y:S01]  /*fc80*/  FMUL R220, R220, UR4 ;  /* 0x00000004dcdc7c20 */ /* 0x000fe20008400000 */
[----:B------:R-:W-:Y:S01]  /*fc90*/  FMUL R219, R219, UR4 ;  /* 0x00000004dbdb7c20 */ /* 0x000fe20008400000 */
[----:B0-----:R-:W-:Y:S01]  /*fca0*/  F2FP.SATFINITE.E4M3.F32.PACK_AB_MERGE_C R29, RZ, R224, RZ ;  /* 0x000000e0ff1d723e */ /* 0x001fe200048070ff */
[----:B------:R-:W-:Y:S01]  /*fcb0*/  FMUL R218, R218, UR4 ;  /* 0x00000004dada7c20 */ /* 0x000fe20008400000 */
[----:B------:R-:W-:Y:S01]  /*fcc0*/  F2FP.SATFINITE.E4M3.F32.PACK_AB_MERGE_C R225, RZ, R225, RZ ;  /* 0x000000e1ffe1723e */ /* 0x000fe200048070ff */
[----:B------:R-:W-:Y:S01]  /*fcd0*/  FMUL R217, R217, UR4 ;  /* 0x00000004d9d97c20 */ /* 0x000fe20008400000 */
[----:B------:R-:W-:Y:S01]  /*fce0*/  F2FP.SATFINITE.E4M3.F32.PACK_AB_MERGE_C R223, RZ, R223, RZ ;  /* 0x000000dfffdf723e */ /* 0x000fe200048070ff */
[----:B------:R0:W-:Y:S01]  /*fcf0*/  @!P0 STG.E.U8 desc[UR56][R26.64+0x1], R29 ;  /* 0x0000011d1a008986 */ /* 0x0001e2000c101138 */
[----:B------:R-:W-:-:S02]  /*fd00*/  ISETP.GE.AND P0, PT, R36, 0x11, PT ;  /* 0x000000112400780c */ /* 0x000fc40003f06270 */
[C---:B------:R-:W-:Y:S01]  /*fd10*/  ISETP.LT.OR P4, PT, R35.reuse, 0x9, !P4 ;  /* 0x000000092300780c */ /* 0x040fe20006781670 */
[----:B------:R-:W-:Y:S01]  /*fd20*/  @!P1 STG.E.U8 desc[UR56][R26.64], R225 ;  /* 0x000000e11a009986 */ /* 0x000fe2000c101138 */
[----:B------:R-:W-:Y:S02]  /*fd30*/  F2FP.SATFINITE.E4M3.F32.PACK_AB_MERGE_C R31, RZ, R222, RZ ;  /* 0x000000deff1f723e */ /* 0x000fe400048070ff */
[C---:B------:R-:W-:Y:S01]  /*fd40*/  ISETP.LT.OR P2, PT, R35.reuse, 0x9, !P2 ;  /* 0x000000092300780c */ /* 0x040fe20005741670 */
[----:B------:R-:W-:Y:S01]  /*fd50*/  @!P5 STG.E.U8 desc[UR56][R24.64+0x8], R223 ;  /* 0x000008df1800d986 */ /* 0x000fe2000c101138 */
[----:B------:R-:W-:Y:S02]  /*fd60*/  ISETP.GE.AND P1, PT, R36, 0x12, PT ;  /* 0x000000122400780c */ /* 0x000fe40003f26270 */
[C---:B------:R-:W-:Y:S01]  /*fd70*/  ISETP.LT.OR P5, PT, R35.reuse, 0x1, !P0 ;  /* 0x000000012300780c */ /* 0x040fe200047a1670 */
[----:B------:R1:W-:Y:S01]  /*fd80*/  @!P6 STG.E.U8 desc[UR56][R24.64+0x9], R31 ;  /* 0x0000091f1800e986 */ /* 0x0003e2000c101138 */
[----:B------:R-:W-:-:S02]  /*fd90*/  ISETP.LT.OR P6, PT, R35, 0x1, !P1 ;  /* 0x000000012300780c */ /* 0x000fc40004fc1670 */
[----:B------:R-:W-:Y:S01]  /*fda0*/  F2FP.SATFINITE.E4M3.F32.PACK_AB_MERGE_C R221, RZ, R221, RZ ;  /* 0x000000ddffdd723e */ /* 0x000fe200048070ff */
[----:B------:R-:W-:Y:S01]  /*fdb0*/  FMUL R216, R216, UR4 ;  /* 0x00000004d8d87c20 */ /* 0x000fe20008400000 */
[----:B0-----:R-:W-:Y:S01]  /*fdc0*/  F2FP.SATFINITE.E4M3.F32.PACK_AB_MERGE_C R29, RZ, R220, RZ ;  /* 0x000000dcff1d723e */ /* 0x001fe200048070ff */
[----:B------:R-:W-:Y:S01]  /*fdd0*/  FMUL R215, R215, UR4 ;  /* 0x00000004d7d77c20 */ /* 0x000fe20008400000 */
[----:B------:R-:W-:Y:S01]  /*fde0*/  F2FP.SATFINITE.E4M3.F32.PACK_AB_MERGE_C R219, RZ, R219, RZ ;  /* 0x000000dbffdb723e */ /* 0x000fe200048070ff */
[----:B------:R-:W-:Y:S01]  /*fdf0*/  @!P4 STG.E.U8 desc[UR56][R26.64+0x8], R221 ;  /* 0x000008dd1a00c986 */ /* 0x000fe2000c101138 */
[----:B------:R-:W-:Y:S02]  /*fe00*/  ISETP.GE.AND P4, PT, R36, 0x19, PT ;  /* 0x000000192400780c */ /* 0x000fe40003f86270 */
[----:B------:R-:W-:Y:S01]  /*fe10*/  ISETP.LT.OR P0, PT, R35, 0x9, !P0 ;  /* 0x000000092300780c */ /* 0x000fe20004701670 */
[----:B------:R0:W-:Y:S01]  /*fe20*/  @!P2 STG.E.U8 desc[UR56][R26.64+0x9], R29 ;  /* 0x0000091d1a00a986 */ /* 0x0001e2000c101138 */
[----:B-1----:R-:W-:-:S02]  /*fe30*/  F2FP.SATFINITE.E4M3.F32.PACK_AB_MERGE_C R31, RZ, R218, RZ ;  /* 0x000000daff1f723e */ /* 0x002fc400048070ff */
[C---:B------:R-:W-:Y:S01]  /*fe40*/  ISETP.LT.OR P1, PT, R35.reuse, 0x9, !P1 ;  /* 0x000000092300780c */ /* 0x040fe20004f21670 */
[----:B------:R-:W-:Y:S01]  /*fe50*/  @!P5 STG.E.U8 desc[UR56][R24.64+0x10], R219 ;  /* 0x000010db1800d986 */ /* 0x000fe2000c101138 */
[----:B------:R-:W-:Y:S02]  /*fe60*/  ISETP.GE.AND P2, PT, R36, 0x1a, PT ;  /* 0x0000001a2400780c */ /* 0x000fe40003f46270 */
[C---:B------:R-:W-:Y:S01]  /*fe70*/  ISETP.LT.OR P5, PT, R35.reuse, 0x1, !P4 ;  /* 0x000000012300780c */ /* 0x040fe200067a1670 */
[----:B------:R1:W-:Y:S01]  /*fe80*/  @!P6 STG.E.U8 desc[UR56][R24.64+0x11], R31 ;  /* 0x0000111f1800e986 */ /* 0x0003e2000c101138 */
[----:B------:R-:W-:Y:S02]  /*fe90*/  ISETP.LT.OR P6, PT, R35, 0x1, !P2 ;  /* 0x000000012300780c */ /* 0x000fe400057c1670 */
[----:B------:R-:W-:Y:S01]  /*fea0*/  F2FP.SATFINITE.E4M3.F32.PACK_AB_MERGE_C R217, RZ, R217, RZ ;  /* 0x000000d9ffd9723e */ /* 0x000fe200048070ff */
[----:B------:R-:W-:Y:S01]  /*feb0*/  FMUL R214, R214, UR4 ;  /* 0x00000004d6d67c20 */ /* 0x000fe20008400000 */
[----:B0-----:R-:W-:Y:S01]  /*fec0*/  F2FP.SATFINITE.E4M3.F32.PACK_AB_MERGE_C R29, RZ, R216, RZ ;  /* 0x000000d8ff1d723e */ /* 0x001fe200048070ff */
[----:B------:R-:W-:Y:S01]  /*fed0*/  FMUL R213, R213, UR4 ;  /* 0x00000004d5d57c20 */ /* 0x000fe20008400000 */
[----:B------:R-:W-:Y:S01]  /*fee0*/  F2FP.SATFINITE.E4M3.F32.PACK_AB_MERGE_C R215, RZ, R215, RZ ;  /* 0x000000d7ffd7723e */ /* 0x000fe200048070ff */
[----:B------:R-:W-:Y:S01]  /*fef0*/  @!P0 STG.E.U8 desc[UR56][R26.64+0x10], R217 ;  /* 0x000010d91a008986 */ /* 0x000fe2000c101138 */
[----:B------:R-:W-:-:S02]  /*ff00*/  ISETP.GE.AND P0, PT, R36, 0x21, PT ;  /* 0x000000212400780c */ /* 0x000fc40003f06270 */
[C---:B------:R-:W-:Y:S01]  /*ff10*/  ISETP.LT.OR P4, PT, R35.reuse, 0x9, !P4 ;  /* 0x000000092300780c */ /* 0x040fe20006781670 */
[----:B------:R0:W-:Y:S01]  /*ff20*/  @!P1 STG.E.U8 desc[UR56][R26.64+0x11], R29 ;  /* 0x0000111d1a009986 */ /* 0x0001e2000c101138 */
[----:B-1----:R-:W-:Y:S02]  /*ff30*/  F2FP.SATFINITE.E4M3.F32.PACK_AB_MERGE_C R31, RZ, R214, RZ ;  /* 0x000000d6ff1f723e */ /* 0x002fe400048070ff */
[C---:B------:R-:W-:Y:S01]  /*ff40*/  ISETP.LT.OR P2, PT, R35.reuse, 0x9, !P2 ;  /* 0x000000092300780c */ /* 0x040fe20005741670 */
[----:B------:R-:W-:Y:S01]  /*ff50*/  @!P5 STG.E.U8 desc[UR56][R24.64+0x18], R215 ;  /* 0x000018d71800d986 */ /* 0x000fe2000c101138 */
[----:B------:R-:W-:Y:S02]  /*ff60*/  ISETP.GE.AND P1, PT, R36, 0x22, PT ;  /* 0x000000222400780c */ /* 0x000fe40003f26270 */
[----:B------:R-:W-:Y:S01]  /*ff70*/  ISETP.LT.OR P5, PT, R35, 0x1, !P0 ;  /* 0x000000012300780c */ /* 0x000fe200047a1670 */
[----:B------:R-:W-:Y:S01]  /*ff80*/  FMUL R212, R212, UR4 ;  /* 0x00000004d4d47c20 */ /* 0x000fe20008400000 */
[----:B------:R1:W-:Y:S01]  /*ff90*/  @!P6 STG.E.U8 desc[UR56][R24.64+0x19], R31 ;  /* 0x0000191f1800e986 */ /* 0x0003e2000c101138 */
[----:B------:R-:W-:Y:S01]  /*ffa0*/  FMUL R211, R211, UR4 ;  /* 0x00000004d3d37c20 */ /* 0x000fe20008400000 */
        /* <DEDUP_REMOVED lines=14> */
[----:B------:R-:W-:Y:S01]  /*10090*/  ISETP.LT.OR P5, PT, R35, 0x1, !P4 ;  /* 0x000000012300780c */ /* 0x000fe200067a1670 */
[----:B------:R-:W-:Y:S01]  /*100a0*/  FMUL R208, R208, UR4 ;  /* 0x00000004d0d07c20 */ /* 0x000fe20008400000 */
[----:B------:R1:W-:Y:S01]  /*100b0*/  @!P6 STG.E.U8 desc[UR56][R24.64+0x21], R31 ;  /* 0x0000211f1800e986 */ /* 0x0003e2000c101138 */
[----:B------:R-:W-:Y:S01]  /*100c0*/  FMUL R207, R207, UR4 ;  /* 0x00000004cfcf7c20 */ /* 0x000fe20008400000 */
[----:B------:R-:W-:Y:S02]  /*100d0*/  ISETP.LT.OR P6, PT, R35, 0x1, !P2 ;  /* 0x000000012300780c */ /* 0x000fe400057c1670 */
[----:B------:R-:W-:Y:S01]  /*100e0*/  F2FP.SATFINITE.E4M3.F32.PACK_AB_MERGE_C R209, RZ, R209, RZ ;  /* 0x000000d1ffd1723e */ /* 0x000fe200048070ff */
[----:B------:R-:W-:Y:S01]  /*100f0*/  FMUL R206, R206, UR4 ;  /* 0x00000004cece7c20 */ /* 0x000fe20008400000 */
[----:B0-----:R-:W-:Y:S01]  /*10100*/  F2FP.SATFINITE.E4M3.F32.PACK_AB_MERGE_C R29, RZ, R208, RZ ;  /* 0x000000d0ff1d723e */ /* 0x001fe200048070ff */
[----:B------:R-:W2:Y:S01]  /*10110*/  LDL.LU R226, [R1+0x10] ;  /* 0x0000100001e27983 */ /* 0x000ea20000300800 */
[----:B------:R-:W-:-:S02]  /*10120*/  F2FP.SATFINITE.E4M3.F32.PACK_AB_MERGE_C R207, RZ, R207, RZ ;  /* 0x000000cfffcf723e */ /* 0x000fc400048070ff */
[----:B------:R-:W-:Y:S01]  /*10130*/  ISETP.LT.OR P4, PT, R35, 0x9, !P4 ;  /* 0x000000092300780c */ /* 0x000fe20006781670 */
[----:B------:R-:W-:Y:S01]  /*10140*/  @!P0 STG.E.U8 desc[UR56][R26.64+0x20], R209 ;  /* 0x000020d11a008986 */ /* 0x000fe2000c101138 */
[C---:B------:R-:W-:Y:S01]  /*10150*/  ISETP.GE.AND P0, PT, R36.reuse, 0x31, PT ;  /* 0x000000312400780c */ /* 0x040fe20003f06270 */
[----:B------:R-:W-:Y:S01]  /*10160*/  FMUL R205, R205, UR4 ;  /* 0x00000004cdcd7c20 */ /* 0x000fe20008400000 */
[----:B-1----:R-:W-:Y:S01]  /*10170*/  F2FP.SATFINITE.E4M3.F32.PACK_AB_MERGE_C R31, RZ, R206, RZ ;  /* 0x000000ceff1f723e */ /* 0x002fe200048070ff */
[----:B------:R0:W-:Y:S01]  /*10180*/  @!P1 STG.E.U8 desc[UR56][R26.64+0x21], R29 ;  /* 0x0000211d1a009986 */ /* 0x0001e2000c101138 */
[----:B------:R-:W-:Y:S02]  /*10190*/  ISETP.LT.OR P2, PT, R35, 0x9, !P2 ;  /* 0x000000092300780c */ /* 0x000fe40005741670 */
[----:B------:R-:W-:Y:S01]  /*101a0*/  ISETP.GE.AND P1, PT, R36, 0x32, PT ;  /* 0x000000322400780c */ /* 0x000fe20003f26270 */
[----:B------:R-:W3:Y:S01]  /*101b0*/  LDL.LU R227, [R1+0xc] ;  /* 0x00000c0001e37983 */ /* 0x000ee20000300800 */
[----:B------:R-:W-:-:S03]  /*101c0*/  FMUL R204, R204, UR4 ;  /* 0x00000004cccc7c20 */ /* 0x000fc60008400000 */
[----:B------:R-:W-:Y:S01]  /*101d0*/  @!P5 STG.E.U8 desc[UR56][R24.64+0x28], R207 ;  /* 0x000028cf1800d986 */ /* 0x000fe2000c101138 */
[----:B------:R-:W-:-:S03]  /*101e0*/  ISETP.LT.OR P5, PT, R35, 0x1, !P0 ;  /* 0x000000012300780c */ /* 0x000fc600047a1670 */
[----:B------:R-:W4:Y:S01]  /*101f0*/  LDL.LU R224, [R1+0x8] ;  /* 0x0000080001e07983 */ /* 0x000f220000300800 */
[----:B------:R-:W-:-:S03]  /*10200*/  FMUL R203, R203, UR4 ;  /* 0x00000004cbcb7c20 */ /* 0x000fc60008400000 */
[----:B------:R-:W2:Y:S01]  /*10210*/  LDL.LU R222, [R1+0x4] ;  /* 0x0000040001de7983 */ /* 0x000ea20000300800 */
[----:B------:R-:W-:-:S03]  /*10220*/  F2FP.SATFINITE.E4M3.F32.PACK_AB_MERGE_C R205, RZ, R205, RZ ;  /* 0x000000cdffcd723e */ /* 0x000fc600048070ff */
[----:B------:R-:W3:Y:S01]  /*10230*/  LDL.LU R225, [R1] ;  /* 0x0000000001e17983 */ /* 0x000ee20000300800 */
[----:B------:R-:W-:Y:S01]  /*10240*/  FMUL R202, R202, UR4 ;  /* 0x00000004caca7c20 */ /* 0x000fe20008400000 */
[----:B0-----:R-:W-:Y:S01]  /*10250*/  F2FP.SATFINITE.E4M3.F32.PACK_AB_MERGE_C R29, RZ, R204, RZ ;  /* 0x000000ccff1d723e */ /* 0x001fe200048070ff */
[----:B------:R-:W-:Y:S01]  /*10260*/  FMUL R201, R201, UR4 ;  /* 0x00000004c9c97c20 */ /* 0x000fe20008400000 */
[----:B------:R0:W-:Y:S01]  /*10270*/  @!P6 STG.E.U8 desc[UR56][R24.64+0x29], R31 ;  /* 0x0000291f1800e986 */ /* 0x0001e2000c101138 */
[----:B------:R-:W-:Y:S01]  /*10280*/  ISETP.LT.OR P6, PT, R35, 0x1, !P1 ;  /* 0x000000012300780c */ /* 0x000fe20004fc1670 */
[----:B------:R-:W-:Y:S01]  /*10290*/  FMUL R200, R200, UR4 ;  /* 0x00000004c8c87c20 */ /* 0x000fe20008400000 */
[----:B------:R-:W-:Y:S01]  /*102a0*/  F2FP.SATFINITE.E4M3.F32.PACK_AB_MERGE_C R203, RZ, R203, RZ ;  /* 0x000000cbffcb723e */ /* 0x000fe200048070ff */
[----:B------:R-:W-:Y:S01]  /*102b0*/  @!P4 STG.E.U8 desc[UR56][R26.64+0x28], R205 ;  /* 0x000028cd1a00c986 */ /* 0x000fe2000c101138 */
[----:B------:R-:W-:Y:S01]  /*102c0*/  ISETP.GE.AND P4, PT, R36, 0x39, PT ;  /* 0x000000392400780c */ /* 0x000fe20003f86270 */
[----:B------:R-:W-:Y:S01]  /*102d0*/  FMUL R199, R199, UR4 ;  /* 0x00000004c7c77c20 */ /* 0x000fe20008400000 */
[C---:B------:R-:W-:Y:S01]  /*102e0*/  ISETP.LT.OR P0, PT, R35.reuse, 0x9, !P0 ;  /* 0x000000092300780c */ /* 0x040fe20004701670 */
[----:B------:R1:W-:Y:S01]  /*102f0*/  @!P2 STG.E.U8 desc[UR56][R26.64+0x29], R29 ;  /* 0x0000291d1a00a986 */ /* 0x0003e2000c101138 */
[----:B------:R-:W-:Y:S01]  /*10300*/  ISETP.LT.OR P1, PT, R35, 0x9, !P1 ;  /* 0x000000092300780c */ /* 0x000fe20004f21670 */
[----:B------:R-:W-:Y:S01]  /*10310*/  FMUL R198, R198, UR4 ;  /* 0x00000004c6c67c20 */ /* 0x000fe20008400000 */
[----:B------:R-:W-:Y:S01]  /*10320*/  ISETP.GE.AND P2, PT, R36, 0x3a, PT ;  /* 0x0000003a2400780c */ /* 0x000fe20003f46270 */
[----:B------:R-:W-:Y:S01]  /*10330*/  @!P5 STG.E.U8 desc[UR56][R24.64+0x30], R203 ;  /* 0x000030cb1800d986 */ /* 0x000fe2000c101138 */
[----:B0-----:R-:W-:Y:S01]  /*10340*/  F2FP.SATFINITE.E4M3.F32.PACK_AB_MERGE_C R31, RZ, R202, RZ ;  /* 0x000000caff1f723e */ /* 0x001fe200048070ff */
[----:B------:R-:W-:Y:S01]  /*10350*/  FMUL R197, R197, UR4 ;  /* 0x00000004c5c57c20 */ /* 0x000fe20008400000 */
[C---:B------:R-:W-:Y:S01]  /*10360*/  ISETP.LT.OR P5, PT, R35.reuse, 0x1, !P4 ;  /* 0x000000012300780c */ /* 0x040fe200067a1670 */
[----:B------:R-:W-:Y:S01]  /*10370*/  FMUL R196, R196, UR4 ;  /* 0x00000004c4c47c20 */ /* 0x000fe20008400000 */
[----:B------:R-:W-:Y:S01]  /*10380*/  F2FP.SATFINITE.E4M3.F32.PACK_AB_MERGE_C R201, RZ, R201, RZ ;  /* 0x000000c9ffc9723e */ /* 0x000fe200048070ff */
[----:B------:R0:W-:Y:S01]  /*10390*/  @!P6 STG.E.U8 desc[UR56][R24.64+0x31], R31 ;  /* 0x0000311f1800e986 */ /* 0x0001e2000c101138 */
[----:B------:R-:W-:Y:S01]  /*103a0*/  ISETP.LT.OR P6, PT, R35, 0x1, !P2 ;  /* 0x000000012300780c */ /* 0x000fe200057c1670 */
[----:B------:R-:W-:Y:S01]  /*103b0*/  FMUL R195, R195, UR4 ;  /* 0x00000004c3c37c20 */ /* 0x000fe20008400000 */
[----:B-1----:R-:W-:Y:S01]  /*103c0*/  F2FP.SATFINITE.E4M3.F32.PACK_AB_MERGE_C R29, RZ, R200, RZ ;  /* 0x000000c8ff1d723e */ /* 0x002fe200048070ff */
[----:B------:R-:W-:Y:S01]  /*103d0*/  @!P0 STG.E.U8 desc[UR56][R26.64+0x30], R201 ;  /* 0x000030c91a008986 */ /* 0x000fe2000c101138 */
[----:B------:R-:W-:Y:S01]  /*103e0*/  F2FP.SATFINITE.E4M3.F32.PACK_AB_MERGE_C R199, RZ, R199, RZ ;  /* 0x000000c7ffc7723e */ /* 0x000fe200048070ff */
[----:B------:R-:W-:Y:S01]  /*103f0*/  FMUL R194, R194, UR4 ;  /* 0x00000004c2c27c20 */ /* 0x000fe20008400000 */
[----:B------:R-:W-:Y:S01]  /*10400*/  ISETP.GE.AND P0, PT, R36, 0x41, PT ;  /* 0x000000412400780c */ /* 0x000fe20003f06270 */
[----:B------:R1:W-:Y:S01]  /*10410*/  @!P1 STG.E.U8 desc[UR56][R26.64+0x31], R29 ;  /* 0x0000311d1a009986 */ /* 0x0003e2000c101138 */
[----:B------:R-:W-:Y:S01]  /*10420*/  ISETP.LT.OR P4, PT, R35, 0x9, !P4 ;  /* 0x000000092300780c */ /* 0x000fe20006781670 */
[----:B------:R-:W-:Y:S01]  /*10430*/  FMUL R193, R193, UR4 ;  /* 0x00000004c1c17c20 */ /* 0x000fe20008400000 */
[----:B------:R-:W-:Y:S01]  /*10440*/  ISETP.LT.OR P2, PT, R35, 0x9, !P2 ;  /* 0x000000092300780c */ /* 0x000fe20005741670 */
[----:B------:R-:W-:Y:S01]  /*10450*/  @!P5 STG.E.U8 desc[UR56][R24.64+0x38], R199 ;  /* 0x000038c71800d986 */ /* 0x000fe2000c101138 */
[----:B0-----:R-:W-:Y:S01]  /*10460*/  F2FP.SATFINITE.E4M3.F32.PACK_AB_MERGE_C R31, RZ, R198, RZ ;  /* 0x000000c6ff1f723e */ /* 0x001fe200048070ff */
[----:B------:R-:W-:Y:S01]  /*10470*/  FMUL R192, R192, UR4 ;  /* 0x00000004c0c07c20 */ /* 0x000fe20008400000 */
[----:B------:R-:W-:Y:S01]  /*10480*/  ISETP.GE.AND P1, PT, R36, 0x42, PT ;  /* 0x000000422400780c */ /* 0x000fe20003f26270 */
[----:B------:R-:W-:Y:S01]  /*10490*/  FMUL R191, R191, UR4 ;  /* 0x00000004bfbf7c20 */ /* 0x000fe20008400000 */
[C---:B------:R-:W-:Y:S01]  /*104a0*/  ISETP.LT.OR P5, PT, R35.reuse, 0x1, !P0 ;  /* 0x000000012300780c */ /* 0x040fe200047a1670 */
[----:B------:R0:W-:Y:S01]  /*104b0*/  @!P6 STG.E.U8 desc[UR56][R24.64+0x39], R31 ;  /* 0x0000391f1800e986 */ /* 0x0001e2000c101138 */
[----:B------:R-:W-:Y:S01]  /*104c0*/  ISETP.LT.OR P6, PT, R35, 0x1, !P1 ;  /* 0x000000012300780c */ /* 0x000fe20004fc1670 */
[----:B------:R-:W-:Y:S01]  /*104d0*/  FMUL R190, R190, UR4 ;  /* 0x00000004bebe7c20 */ /* 0x000fe20008400000 */
[----:B------:R-:W-:Y:S01]  /*104e0*/  F2FP.SATFINITE.E4M3.F32.PACK_AB_MERGE_C R197, RZ, R197, RZ ;  /* 0x000000c5ffc5723e */ /* 0x000fe200048070ff */
[----:B------:R-:W-:Y:S01]  /*104f0*/  FMUL R189, R189, UR4 ;  /* 0x00000004bdbd7c20 */ /* 0x000fe20008400000 */
[----:B-1----:R-:W-:Y:S01]  /*10500*/  F2FP.SATFINITE.E4M3.F32.PACK_AB_MERGE_C R29, RZ, R196, RZ ;  /* 0x000000c4ff1d723e */ /* 0x002fe200048070ff */
[----:B------:R-:W-:Y:S01]  /*10510*/  FMUL R188, R188, UR4 ;  /* 0x00000004bcbc7c20 */ /* 0x000fe20008400000 */
[----:B------:R-:W-:Y:S01]  /*10520*/  F2FP.SATFINITE.E4M3.F32.PACK_AB_MERGE_C R195, RZ, R195, RZ ;  /* 0x000000c3ffc3723e */ /* 0x000fe200048070ff */
[----:B------:R-:W-:Y:S01]  /*10530*/  @!P4 STG.E.U8 desc[UR56][R26.64+0x38], R197 ;  /* 0x000038c51a00c986 */ /* 0x000fe2000c101138 */
[----:B------:R-:W-:Y:S01]  /*10540*/  ISETP.GE.AND P4, PT, R36, 0x49, PT ;  /* 0x000000492400780c */ /* 0x000fe20003f86270 */
[----:B------:R-:W-:Y:S01]  /*10550*/  FMUL R187, R187, UR4 ;  /* 0x00000004bbbb7c20 */ /* 0x000fe20008400000 */
[C---:B------:R-:W-:Y:S01]  /*10560*/  ISETP.LT.OR P0, PT, R35.reuse, 0x9, !P0 ;  /* 0x000000092300780c */ /* 0x040fe20004701670 */
[----:B------:R1:W-:Y:S01]  /*10570*/  @!P2 STG.E.U8 desc[UR56][R26.64+0x39], R29 ;  /* 0x0000391d1a00a986 */ /* 0x0003e2000c101138 */
[----:B0-----:R-:W-:Y:S01]  /*10580*/  F2FP.SATFINITE.E4M3.F32.PACK_AB_MERGE_C R31, RZ, R194, RZ ;  /* 0x000000c2ff1f723e */ /* 0x001fe200048070ff */
[----:B------:R-:W-:Y:S01]  /*10590*/  FMUL R186, R186, UR4 ;  /* 0x00000004baba7c20 */ /* 0x000fe20008400000 */
[----:B------:R-:W-:Y:S01]  /*105a0*/  ISETP.LT.OR P1, PT, R35, 0x9, !P1 ;  /* 0x000000092300780c */ /* 0x000fe20004f21670 */
[----:B------:R-:W-:Y:S01]  /*105b0*/  @!P5 STG.E.U8 desc[UR56][R24.64+0x40], R195 ;  /* 0x000040c31800d986 */ /* 0x000fe2000c101138 */
        /* <DEDUP_REMOVED lines=207> */
[----:B------:R-:W4:Y:S01]  /*112b0*/  LDL.LU R218, [R1+0x14] ;  /* 0x0000140001da7983 */ /* 0x000f220000300800 */
[----:B-1----:R-:W-:Y:S01]  /*112c0*/  F2FP.SATFINITE.E4M3.F32.PACK_AB_MERGE_C R29, RZ, R152, RZ ;  /* 0x00000098ff1d723e */ /* 0x002fe200048070ff */
[----:B------:R-:W-:Y:S01]  /*112d0*/  FMUL R3, R3, UR4 ;  /* 0x0000000403037c20 */ /* 0x000fe20008400000 */
[----:B------:R-:W-:Y:S01]  /*112e0*/  F2FP.SATFINITE.E4M3.F32.PACK_AB_MERGE_C R151, RZ, R151, RZ ;  /* 0x00000097ff97723e */ /* 0x000fe200048070ff */
[----:B------:R-:W-:Y:S01]  /*112f0*/  @!P0 STG.E.U8 desc[UR56][R26.64+0x90], R153 ;  /* 0x000090991a008986 */ /* 0x000fe2000c101138 */
[----:B------:R-:W-:Y:S01]  /*11300*/  ISETP.GE.AND P0, PT, R36, 0xa1, PT ;  /* 0x000000a12400780c */ /* 0x000fe20003f06270 */
[----:B-----5:R-:W-:Y:S01]  /*11310*/  FMUL R0, R0, UR4 ;  /* 0x0000000400007c20 */ /* 0x020fe20008400000 */
[C---:B------:R-:W-:Y:S01]  /*11320*/  ISETP.LT.OR P4, PT, R35.reuse, 0x9, !P4 ;  /* 0x000000092300780c */ /* 0x040fe20006781670 */
[----:B------:R1:W-:Y:S01]  /*11330*/  @!P1 STG.E.U8 desc[UR56][R26.64+0x91], R29 ;  /* 0x0000911d1a009986 */ /* 0x0003e2000c101138 */
[----:B0-----:R-:W-:Y:S01]  /*11340*/  F2FP.SATFINITE.E4M3.F32.PACK_AB_MERGE_C R31, RZ, R150, RZ ;  /* 0x00000096ff1f723e */ /* 0x001fe200048070ff */
[----:B------:R-:W-:Y:S01]  /*11350*/  FMUL R2, R2, UR4 ;  /* 0x0000000402027c20 */ /* 0x000fe20008400000 */
[----:B------:R-:W-:Y:S01]  /*11360*/  ISETP.LT.OR P2, PT, R35, 0x9, !P2 ;  /* 0x000000092300780c */ /* 0x000fe20005741670 */
[----:B------:R-:W-:Y:S01]  /*11370*/  @!P5 STG.E.U8 desc[UR56][R24.64+0x98], R151 ;  /* 0x000098971800d986 */ /* 0x000fe2000c101138 */
[----:B------:R-:W-:-:S02]  /*11380*/  ISETP.GE.AND P5, PT, R36, 0xa2, PT ;  /* 0x000000a22400780c */ /* 0x000fc40003fa6270 */
[C---:B------:R-:W-:Y:S01]  /*11390*/  ISETP.LT.OR P1, PT, R35.reuse, 0x1, !P0 ;  /* 0x000000012300780c */ /* 0x040fe20004721670 */
[----:B------:R0:W-:Y:S01]  /*113a0*/  @!P6 STG.E.U8 desc[UR56][R24.64+0x99], R31 ;  /* 0x0000991f1800e986 */ /* 0x0001e2000c101138 */
[C---:B------:R-:W-:Y:S02]  /*113b0*/  ISETP.LT.OR P6, PT, R35.reuse, 0x1, !P5 ;  /* 0x000000012300780c */ /* 0x040fe40006fc1670 */
[----:B------:R-:W-:Y:S01]  /*113c0*/  F2FP.SATFINITE.E4M3.F32.PACK_AB_MERGE_C R149, RZ, R149, RZ ;  /* 0x00000095ff95723e */ /* 0x000fe200048070ff */
[----:B------:R-:W4:Y:S01]  /*113d0*/  LDL.LU R220, [R1+0x18] ;  /* 0x0000180001dc7983 */ /* 0x000f220000300800 */
[----:B-1----:R-:W-:Y:S02]  /*113e0*/  F2FP.SATFINITE.E4M3.F32.PACK_AB_MERGE_C R29, RZ, R148, RZ ;  /* 0x00000094ff1d723e */ /* 0x002fe400048070ff */
[----:B------:R-:W-:Y:S01]  /*113f0*/  F2FP.SATFINITE.E4M3.F32.PACK_AB_MERGE_C R147, RZ, R147, RZ ;  /* 0x00000093ff93723e */ /* 0x000fe200048070ff */
[----:B------:R-:W-:Y:S01]  /*11400*/  @!P4 STG.E.U8 desc[UR56][R26.64+0x98], R149 ;  /* 0x000098951a00c986 */ /* 0x000fe2000c101138 */
[----:B------:R-:W-:-:S02]  /*11410*/  ISETP.LT.OR P0, PT, R35, 0x9, !P0 ;  /* 0x000000092300780c */ /* 0x000fc40004701670 */
[----:B------:R-:W-:Y:S01]  /*11420*/  ISETP.LT.OR P5, PT, R35, 0x9, !P5 ;  /* 0x000000092300780c */ /* 0x000fe20006fa1670 */
[----:B------:R1:W-:Y:S01]  /*11430*/  @!P2 STG.E.U8 desc[UR56][R26.64+0x99], R29 ;  /* 0x0000991d1a00a986 */ /* 0x0003e2000c101138 */
[----:B0-----:R-:W-:Y:S02]  /*11440*/  F2FP.SATFINITE.E4M3.F32.PACK_AB_MERGE_C R31, RZ, R146, RZ ;  /* 0x00000092ff1f723e */ /* 0x001fe400048070ff */
[----:B------:R-:W-:Y:S01]  /*11450*/  F2FP.SATFINITE.E4M3.F32.PACK_AB_MERGE_C R145, RZ, R145, RZ ;  /* 0x00000091ff91723e */ /* 0x000fe200048070ff */
[----:B------:R-:W-:Y:S01]  /*11460*/  @!P1 STG.E.U8 desc[UR56][R24.64+0xa0], R147 ;  /* 0x0000a09318009986 */ /* 0x000fe2000c101138 */
[C---:B------:R-:W-:Y:S02]  /*11470*/  ISETP.GE.AND P1, PT, R36.reuse, 0xaa, PT ;  /* 0x000000aa2400780c */ /* 0x040fe40003f26270 */
[----:B------:R-:W-:Y:S01]  /*11480*/  F2FP.SATFINITE.E4M3.F32.PACK_AB_MERGE_C R23, RZ, R23, RZ ;  /* 0x00000017ff17723e */ /* 0x000fe200048070ff */
[----:B------:R0:W-:Y:S01]  /*11490*/  @!P6 STG.E.U8 desc[UR56][R24.64+0xa1], R31 ;  /* 0x0000a11f1800e986 */ /* 0x0001e2000c101138 */
[----:B------:R-:W-:-:S02]  /*114a0*/  ISETP.GE.AND P6, PT, R36, 0xa9, PT ;  /* 0x000000a92400780c */ /* 0x000fc40003fc6270 */
[C---:B------:R-:W-:Y:S01]  /*114b0*/  ISETP.LT.OR P4, PT, R35.reuse, 0x1, !P1 ;  /* 0x000000012300780c */ /* 0x040fe20004f81670 */
[----:B------:R-:W-:Y:S01]  /*114c0*/  @!P0 STG.E.U8 desc[UR56][R26.64+0xa0], R145 ;  /* 0x0000a0911a008986 */ /* 0x000fe2000c101138 */
[C---:B------:R-:W-:Y:S02]  /*114d0*/  ISETP.LT.OR P2, PT, R35.reuse, 0x1, !P6 ;  /* 0x000000012300780c */ /* 0x040fe40007741670 */
[----:B-1----:R-:W-:Y:S01]  /*114e0*/  F2FP.SATFINITE.E4M3.F32.PACK_AB_MERGE_C R29, RZ, R144, RZ ;  /* 0x00000090ff1d723e */ /* 0x002fe200048070ff */
[----:B------:R-:W4:Y:S01]  /*114f0*/  LDL.LU R223, [R1+0x1c] ;  /* 0x00001c0001df7983 */ /* 0x000f220000300800 */
[C---:B------:R-:W-:Y:S02]  /*11500*/  ISETP.LT.OR P0, PT, R35.reuse, 0x9, !P6 ;  /* 0x000000092300780c */ /* 0x040fe40007701670 */
[----:B------:R-:W-:Y:S01]  /*11510*/  ISETP.LT.OR P1, PT, R35, 0x9, !P1 ;  /* 0x000000092300780c */ /* 0x000fe20004f21670 */
[----:B------:R-:W-:Y:S01]  /*11520*/  @!P5 STG.E.U8 desc[UR56][R26.64+0xa1], R29 ;  /* 0x0000a11d1a00d986 */ /* 0x000fe2000c101138 */
[----:B0-----:R-:W-:-:S02]  /*11530*/  F2FP.SATFINITE.E4M3.F32.PACK_AB_MERGE_C R31, RZ, R22, RZ ;  /* 0x00000016ff1f723e */ /* 0x001fc400048070ff */
[----:B------:R-:W-:Y:S02]  /*11540*/  F2FP.SATFINITE.E4M3.F32.PACK_AB_MERGE_C R21, RZ, R21, RZ ;  /* 0x00000015ff15723e */ /* 0x000fe400048070ff */
[----:B------:R-:W-:Y:S01]  /*11550*/  F2FP.SATFINITE.E4M3.F32.PACK_AB_MERGE_C R19, RZ, R19, RZ ;  /* 0x00000013ff13723e */ /* 0x000fe200048070ff */
[----:B------:R0:W-:Y:S01]  /*11560*/  @!P2 STG.E.U8 desc[UR56][R24.64+0xa8], R23 ;  /* 0x0000a8171800a986 */ /* 0x0001e2000c101138 */
[C---:B------:R-:W-:Y:S02]  /*11570*/  ISETP.GE.AND P2, PT, R36.reuse, 0xb2, PT ;  /* 0x000000b22400780c */ /* 0x040fe40003f46270 */
[----:B------:R-:W-:Y:S01]  /*11580*/  F2FP.SATFINITE.E4M3.F32.PACK_AB_MERGE_C R17, RZ, R17, RZ ;  /* 0x00000011ff11723e */ /* 0x000fe200048070ff */
[----:B------:R-:W-:Y:S01]  /*11590*/  @!P4 STG.E.U8 desc[UR56][R24.64+0xa9], R31 ;  /* 0x0000a91f1800c986 */ /* 0x000fe2000c101138 */
[----:B------:R-:W-:Y:S02]  /*115a0*/  ISETP.GE.AND P4, PT, R36, 0xb1, PT ;  /* 0x000000b12400780c */ /* 0x000fe40003f86270 */
[C---:B------:R-:W-:Y:S01]  /*115b0*/  ISETP.LT.OR P6, PT, R35.reuse, 0x1, !P2 ;  /* 0x000000012300780c */ /* 0x040fe200057c1670 */
[----:B------:R-:W-:Y:S01]  /*115c0*/  @!P0 STG.E.U8 desc[UR56][R26.64+0xa8], R21 ;  /* 0x0000a8151a008986 */ /* 0x000fe2000c101138 */
[----:B------:R-:W-:-:S02]  /*115d0*/  ISETP.LT.OR P5, PT, R35, 0x1, !P4 ;  /* 0x000000012300780c */ /* 0x000fc400067a1670 */
[C---:B------:R-:W-:Y:S02]  /*115e0*/  ISETP.LT.OR P4, PT, R35.reuse, 0x9, !P4 ;  /* 0x000000092300780c */ /* 0x040fe40006781670 */
[----:B0-----:R-:W-:Y:S02]  /*115f0*/  F2FP.SATFINITE.E4M3.F32.PACK_AB_MERGE_C R23, RZ, R20, RZ ;  /* 0x00000014ff17723e */ /* 0x001fe400048070ff */
[----:B------:R-:W-:Y:S02]  /*11600*/  F2FP.SATFINITE.E4M3.F32.PACK_AB_MERGE_C R29, RZ, R18, RZ ;  /* 0x00000012ff1d723e */ /* 0x000fe400048070ff */
[C---:B------:R-:W-:Y:S01]  /*11610*/  ISETP.GE.AND P0, PT, R36.reuse, 0xba, PT ;  /* 0x000000ba2400780c */ /* 0x040fe20003f06270 */
[----:B------:R-:W-:Y:S01]  /*11620*/  @!P1 STG.E.U8 desc[UR56][R26.64+0xa9], R23 ;  /* 0x0000a9171a009986 */ /* 0x000fe2000c101138 */
[----:B------:R-:W-:Y:S02]  /*11630*/  ISETP.GE.AND P1, PT, R36, 0xb9, PT ;  /* 0x000000b92400780c */ /* 0x000fe40003f26270 */
[C---:B------:R-:W-:Y:S01]  /*11640*/  ISETP.LT.OR P2, PT, R35.reuse, 0x9, !P2 ;  /* 0x000000092300780c */ /* 0x040fe20005741670 */
[----:B------:R0:W-:Y:S01]  /*11650*/  @!P5 STG.E.U8 desc[UR56][R24.64+0xb0], R19 ;  /* 0x0000b0131800d986 */ /* 0x0001e2000c101138 */
[----:B------:R-:W-:-:S02]  /*11660*/  ISETP.LT.OR P5, PT, R35, 0x1, !P0 ;  /* 0x000000012300780c */ /* 0x000fc400047a1670 */
[----:B------:R-:W-:Y:S01]  /*11670*/  F2FP.SATFINITE.E4M3.F32.PACK_AB_MERGE_C R15, RZ, R15, RZ ;  /* 0x0000000fff0f723e */ /* 0x000fe200048070ff */
[----:B------:R-:W-:Y:S01]  /*11680*/  @!P6 STG.E.U8 desc[UR56][R24.64+0xb1], R29 ;  /* 0x0000b11d1800e986 */ /* 0x000fe2000c101138 */
[C---:B------:R-:W-:Y:S02]  /*11690*/  ISETP.LT.OR P0, PT, R35.reuse, 0x9, !P0 ;  /* 0x000000092300780c */ /* 0x040fe40004701670 */
[----:B------:R-:W-:Y:S01]  /*116a0*/  F2FP.SATFINITE.E4M3.F32.PACK_AB_MERGE_C R13, RZ, R13, RZ ;  /* 0x0000000dff0d723e */ /* 0x000fe200048070ff */
[----:B------:R1:W-:Y:S01]  /*116b0*/  @!P4 STG.E.U8 desc[UR56][R26.64+0xb0], R17 ;  /* 0x0000b0111a00c986 */ /* 0x0003e2000c101138 */
[C---:B------:R-:W-:Y:S02]  /*116c0*/  ISETP.LT.OR P4, PT, R35.reuse, 0x1, !P1 ;  /* 0x000000012300780c */ /* 0x040fe40004f81670 */
[----:B------:R-:W-:Y:S02]  /*116d0*/  ISETP.LT.OR P1, PT, R35, 0x9, !P1 ;  /* 0x000000092300780c */ /* 0x000fe40004f21670 */
[----:B0-----:R-:W-:-:S02]  /*116e0*/  F2FP.SATFINITE.E4M3.F32.PACK_AB_MERGE_C R19, RZ, R16, RZ ;  /* 0x00000010ff13723e */ /* 0x001fc400048070ff */
[----:B------:R-:W-:Y:S02]  /*116f0*/  F2FP.SATFINITE.E4M3.F32.PACK_AB_MERGE_C R21, RZ, R12, RZ ;  /* 0x0000000cff15723e */ /* 0x000fe400048070ff */
[----:B------:R-:W-:Y:S01]  /*11700*/  F2FP.SATFINITE.E4M3.F32.PACK_AB_MERGE_C R11, RZ, R11, RZ ;  /* 0x0000000bff0b723e */ /* 0x000fe200048070ff */
[----:B------:R-:W-:Y:S01]  /*11710*/  @!P2 STG.E.U8 desc[UR56][R26.64+0xb1], R19 ;  /* 0x0000b1131a00a986 */ /* 0x000fe2000c101138 */
[----:B------:R-:W-:Y:S02]  /*11720*/  ISETP.GE.AND P2, PT, R36, 0xc1, PT ;  /* 0x000000c12400780c */ /* 0x000fe40003f46270 */
[----:B-1----:R-:W-:Y:S01]  /*11730*/  F2FP.SATFINITE.E4M3.F32.PACK_AB_MERGE_C R17, RZ, R14, RZ ;  /* 0x0000000eff11723e */ /* 0x002fe200048070ff */
[----:B------:R-:W-:Y:S01]  /*11740*/  @!P4 STG.E.U8 desc[UR56][R24.64+0xb8], R15 ;  /* 0x0000b80f1800c986 */ /* 0x000fe2000c101138 */
[C---:B------:R-:W-:Y:S02]  /*11750*/  ISETP.LT.OR P4, PT, R35.reuse, 0x1, !P2 ;  /* 0x000000012300780c */ /* 0x040fe40005781670 */
[----:B------:R-:W-:Y:S01]  /*11760*/  ISETP.LT.OR P2, PT, R35, 0x9, !P2 ;  /* 0x000000092300780c */ /* 0x000fe20005741670 */
[----:B------:R-:W-:Y:S01]  /*11770*/  @!P5 STG.E.U8 desc[UR56][R24.64+0xb9], R17 ;  /* 0x0000b9111800d986 */ /* 0x000fe2000c101138 */
[----:B------:R-:W-:-:S02]  /*11780*/  F2FP.SATFINITE.E4M3.F32.PACK_AB_MERGE_C R9, RZ, R9, RZ ;  /* 0x00000009ff09723e */ /* 0x000fc400048070ff */
[----:B------:R-:W-:Y:S01]  /*11790*/  F2FP.SATFINITE.E4M3.F32.PACK_AB_MERGE_C R7, RZ, R7, RZ ;  /* 0x00000007ff07723e */ /* 0x000fe200048070ff */
[----:B------:R0:W-:Y:S01]  /*117a0*/  @!P1 STG.E.U8 desc[UR56][R26.64+0xb8], R13 ;  /* 0x0000b80d1a009986 */ /* 0x0001e2000c101138 */
[C---:B------:R-:W-:Y:S02]  /*117b0*/  ISETP.GE.AND P1, PT, R36.reuse, 0xc2, PT ;  /* 0x000000c22400780c */ /* 0x040fe40003f26270 */
[----:B------:R-:W-:Y:S01]  /*117c0*/  F2FP.SATFINITE.E4M3.F32.PACK_AB_MERGE_C R5, RZ, R5, RZ ;  /* 0x00000005ff05723e */ /* 0x000fe200048070ff */
[----:B------:R-:W-:Y:S01]  /*117d0*/  @!P0 STG.E.U8 desc[UR56][R26.64+0xb9], R21 ;  /* 0x0000b9151a008986 */ /* 0x000fe2000c101138 */
[C---:B------:R-:W-:Y:S02]  /*117e0*/  ISETP.LT.OR P5, PT, R35.reuse, 0x1, !P1 ;  /* 0x000000012300780c */ /* 0x040fe40004fa1670 */
[----:B------:R-:W-:Y:S01]  /*117f0*/  ISETP.GE.AND P0, PT, R36, 0xc9, PT ;  /* 0x000000c92400780c */ /* 0x000fe20003f06270 */
[----:B------:R1:W-:Y:S01]  /*11800*/  @!P4 STG.E.U8 desc[UR56][R24.64+0xc0], R11 ;  /* 0x0000c00b1800c986 */ /* 0x0003e2000c101138 */
[----:B------:R-:W-:-:S02]  /*11810*/  ISETP.LT.OR P1, PT, R35, 0x9, !P1 ;  /* 0x000000092300780c */ /* 0x000fc40004f21670 */
[C---:B------:R-:W-:Y:S02]  /*11820*/  ISETP.LT.OR P6, PT, R35.reuse, 0x1, !P0 ;  /* 0x000000012300780c */ /* 0x040fe400047c1670 */
[----:B0-----:R-:W-:Y:S02]  /*11830*/  F2FP.SATFINITE.E4M3.F32.PACK_AB_MERGE_C R13, RZ, R10, RZ ;  /* 0x0000000aff0d723e */ /* 0x001fe400048070ff */
[----:B------:R-:W-:Y:S02]  /*11840*/  ISETP.GE.AND P4, PT, R36, 0xca, PT ;  /* 0x000000ca2400780c */ /* 0x000fe40003f86270 */
[----:B------:R-:W-:Y:S01]  /*11850*/  F2FP.SATFINITE.E4M3.F32.PACK_AB_MERGE_C R15, RZ, R8, RZ ;  /* 0x00000008ff0f723e */ /* 0x000fe200048070ff */
[----:B------:R0:W-:Y:S01]  /*11860*/  @!P5 STG.E.U8 desc[UR56][R24.64+0xc1], R13 ;  /* 0x0000c10d1800d986 */ /* 0x0001e2000c101138 */
[C---:B------:R-:W-:Y:S02]  /*11870*/  ISETP.LT.OR P0, PT, R35.reuse, 0x9, !P0 ;  /* 0x000000092300780c */ /* 0x040fe40004701670 */
[C---:B------:R-:W-:Y:S01]  /*11880*/  ISETP.LT.OR P5, PT, R35.reuse, 0x9, !P4 ;  /* 0x000000092300780c */ /* 0x040fe200067a1670 */
[----:B------:R2:W-:Y:S01]  /*11890*/  @!P2 STG.E.U8 desc[UR56][R26.64+0xc0], R9 ;  /* 0x0000c0091a00a986 */ /* 0x0005e2000c101138 */
[----:B------:R-:W-:-:S02]  /*118a0*/  ISETP.LT.OR P2, PT, R35, 0x1, !P4 ;  /* 0x000000012300780c */ /* 0x000fc40006741670 */
[----:B-1----:R-:W-:Y:S01]  /*118b0*/  F2FP.SATFINITE.E4M3.F32.PACK_AB_MERGE_C R11, RZ, R6, RZ ;  /* 0x00000006ff0b723e */ /* 0x002fe200048070ff */
[----:B------:R-:W-:Y:S01]  /*118c0*/  @!P1 STG.E.U8 desc[UR56][R26.64+0xc1], R15 ;  /* 0x0000c10f1a009986 */ /* 0x000fe2000c101138 */
[C---:B------:R-:W-:Y:S02]  /*118d0*/  ISETP.GE.AND P1, PT, R36.reuse, 0xd1, PT ;  /* 0x000000d12400780c */ /* 0x040fe40003f26270 */
[----:B------:R-:W-:Y:S01]  /*118e0*/  ISETP.GE.AND P4, PT, R36, 0xd2, PT ;  /* 0x000000d22400780c */ /* 0x000fe20003f86270 */
[----:B------:R1:W-:Y:S01]  /*118f0*/  @!P6 STG.E.U8 desc[UR56][R24.64+0xc8], R7 ;  /* 0x0000c8071800e986 */ /* 0x0003e2000c101138 */
[----:B------:R-:W-:Y:S02]  /*11900*/  ISETP.LT.OR P6, PT, R35, 0x1, !P1 ;  /* 0x000000012300780c */ /* 0x000fe40004fc1670 */
[----:B0-----:R-:W-:Y:S01]  /*11910*/  F2FP.SATFINITE.E4M3.F32.PACK_AB_MERGE_C R13, RZ, R2, RZ ;  /* 0x00000002ff0d723e */ /* 0x001fe200048070ff */
[----:B---3--:R-:W-:Y:S01]  /*11920*/  FMUL R2, R225, UR4 ;  /* 0x00000004e1027c20 */ /* 0x008fe20008400000 */
[----:B--2---:R-:W-:Y:S01]  /*11930*/  F2FP.SATFINITE.E4M3.F32.PACK_AB_MERGE_C R9, RZ, R3, RZ ;  /* 0x00000003ff09723e */ /* 0x004fe200048070ff */
[----:B------:R-:W-:Y:S01]  /*11940*/  @!P2 STG.E.U8 desc[UR56][R24.64+0xc9], R11 ;  /* 0x0000c90b1800a986 */ /* 0x000fe2000c101138 */
[----:B-1----:R-:W-:-:S03]  /*11950*/  F2FP.SATFINITE.E4M3.F32.PACK_AB_MERGE_C R7, RZ, R4, RZ ;  /* 0x00000004ff07723e */ /* 0x002fc600048070ff */
[----:B------:R0:W-:Y:S01]  /*11960*/  @!P0 STG.E.U8 desc[UR56][R26.64+0xc8], R5 ;  /* 0x0000c8051a008986 */ /* 0x0001e2000c101138 */
[----:B------:R-:W-:Y:S01]  /*11970*/  FMUL R3, R222, UR4 ;  /* 0x00000004de037c20 */ /* 0x000fe20008400000 */
[C---:B------:R-:W-:Y:S02]  /*11980*/  ISETP.LT.OR P2, PT, R35.reuse, 0x1, !P4 ;  /* 0x000000012300780c */ /* 0x040fe40006741670 */
[----:B------:R1:W-:Y:S01]  /*11990*/  @!P5 STG.E.U8 desc[UR56][R26.64+0xc9], R7 ;  /* 0x0000c9071a00d986 */ /* 0x0003e2000c101138 */
[C---:B------:R-:W-:Y:S02]  /*119a0*/  ISETP.LT.OR P5, PT, R35.reuse, 0x9, !P4 ;  /* 0x000000092300780c */ /* 0x040fe400067a1670 */
[----:B------:R-:W-:Y:S01]  /*119b0*/  ISETP.LT.OR P1, PT, R35, 0x9, !P1 ;  /* 0x000000092300780c */ /* 0x000fe20004f21670 */
[----:B------:R2:W-:Y:S01]  /*119c0*/  @!P6 STG.E.U8 desc[UR56][R24.64+0xd0], R9 ;  /* 0x0000d0091800e986 */ /* 0x0005e2000c101138 */
[----:B------:R-:W-:Y:S02]  /*119d0*/  ISETP.GE.AND P0, PT, R36, 0xd9, PT ;  /* 0x000000d92400780c */ /* 0x000fe40003f06270 */
[----:B0-----:R-:W-:Y:S01]  /*119e0*/  F2FP.SATFINITE.E4M3.F32.PACK_AB_MERGE_C R5, RZ, R0, RZ ;  /* 0x00000000ff05723e */ /* 0x001fe200048070ff */
[----:B----4-:R-:W-:Y:S01]  /*119f0*/  FMUL R0, R224, UR4 ;  /* 0x00000004e0007c20 */ /* 0x010fe20008400000 */
[----:B------:R-:W3:Y:S01]  /*11a00*/  LDL.LU R225, [R1+0x20] ;  /* 0x0000200001e17983 */ /* 0x000ee20000300800 */
[----:B-1----:R-:W-:-:S03]  /*11a10*/  F2FP.SATFINITE.E4M3.F32.PACK_AB_MERGE_C R7, RZ, R2, RZ ;  /* 0x00000002ff07723e */ /* 0x002fc600048070ff */
[----:B------:R-:W4:Y:S01]  /*11a20*/  LDL.LU R222, [R1+0x28] ;  /* 0x0000280001de7983 */ /* 0x000f220000300800 */
[----:B--2---:R-:W-:Y:S01]  /*11a30*/  F2FP.SATFINITE.E4M3.F32.PACK_AB_MERGE_C R9, RZ, R0, RZ ;  /* 0x00000000ff09723e */ /* 0x004fe200048070ff */
[----:B------:R-:W-:Y:S02]  /*11a40*/  FMUL R0, R227, UR4 ;  /* 0x00000004e3007c20 */ /* 0x000fe40008400000 */
[----:B------:R-:W2:Y:S01]  /*11a50*/  LDL.LU R224, [R1+0x24] ;  /* 0x0000240001e07983 */ /* 0x000ea20000300800 */
[----:B------:R-:W-:-:S03]  /*11a60*/  FMUL R2, R226, UR4 ;  /* 0x00000004e2027c20 */ /* 0x000fc60008400000 */
[----:B------:R-:W2:Y:S04]  /*11a70*/  LDL.LU R227, [R1+0x2c] ;  /* 0x00002c0001e37983 */ /* 0x000ea80000300800 */
[----:B------:R-:W2:Y:S01]  /*11a80*/  LDL.LU R226, [R1+0x30] ;  /* 0x0000300001e27983 */ /* 0x000ea20000300800 */
[----:B------:R-:W-:-:S03]  /*11a90*/  ISETP.GE.AND P4, PT, R36, 0xda, PT ;  /* 0x000000da2400780c */ /* 0x000fc60003f86270 */
[----:B------:R-:W-:Y:S01]  /*11aa0*/  @!P2 STG.E.U8 desc[UR56][R24.64+0xd1], R13 ;  /* 0x0000d10d1800a986 */ /* 0x000fe2000c101138 */
[C---:B------:R-:W-:Y:S02]  /*11ab0*/  ISETP.LT.OR P2, PT, R35.reuse, 0x1, !P4 ;  /* 0x000000012300780c */ /* 0x040fe40006741670 */
[C---:B------:R-:W-:Y:S01]  /*11ac0*/  ISETP.LT.OR P6, PT, R35.reuse, 0x1, !P0 ;  /* 0x000000012300780c */ /* 0x040fe200047c1670 */
[----:B------:R0:W-:Y:S01]  /*11ad0*/  @!P1 STG.E.U8 desc[UR56][R26.64+0xd0], R5 ;  /* 0x0000d0051a009986 */ /* 0x0001e2000c101138 */
[----:B------:R-:W-:Y:S02]  /*11ae0*/  F2FP.SATFINITE.E4M3.F32.PACK_AB_MERGE_C R3, RZ, R3, RZ ;  /* 0x00000003ff03723e */ /* 0x000fe400048070ff */
[C---:B------:R-:W-:Y:S01]  /*11af0*/  ISETP.LT.OR P0, PT, R35.reuse, 0x9, !P0 ;  /* 0x000000092300780c */ /* 0x040fe20004701670 */
[----:B------:R1:W-:Y:S01]  /*11b00*/  @!P5 STG.E.U8 desc[UR56][R26.64+0xd1], R7 ;  /* 0x0000d1071a00d986 */ /* 0x0003e2000c101138 */
[----:B------:R-:W-:Y:S02]  /*11b10*/  ISETP.LT.OR P1, PT, R35, 0x9, !P4 ;  /* 0x000000092300780c */ /* 0x000fe40006721670 */
[----:B------:R-:W-:-:S03]  /*11b20*/  ISETP.GE.AND P4, PT, R36, 0xe2, PT ;  /* 0x000000e22400780c */ /* 0x000fc60003f86270 */
[----:B------:R1:W-:Y:S01]  /*11b30*/  @!P2 STG.E.U8 desc[UR56][R24.64+0xd9], R9 ;  /* 0x0000d9091800a986 */ /* 0x0003e2000c101138 */
[----:B------:R-:W-:-:S03]  /*11b40*/  ISETP.GE.AND P2, PT, R36, 0xe1, PT ;  /* 0x000000e12400780c */ /* 0x000fc60003f46270 */
[----:B------:R4:W-:Y:S01]  /*11b50*/  @!P6 STG.E.U8 desc[UR56][R24.64+0xd8], R3 ;  /* 0x0000d8031800e986 */ /* 0x0009e2000c101138 */
[C---:B------:R-:W-:Y:S02]  /*11b60*/  ISETP.LT.OR P5, PT, R35.reuse, 0x1, !P2 ;  /* 0x000000012300780c */ /* 0x040fe400057a1670 */
[----:B------:R-:W-:Y:S02]  /*11b70*/  ISETP.LT.OR P6, PT, R35, 0x1, !P4 ;  /* 0x000000012300780c */ /* 0x000fe400067c1670 */
[----:B0-----:R-:W-:Y:S02]  /*11b80*/  F2FP.SATFINITE.E4M3.F32.PACK_AB_MERGE_C R5, RZ, R0, RZ ;  /* 0x00000000ff05723e */ /* 0x001fe400048070ff */
[----:B-1----:R-:W-:-:S03]  /*11b90*/  F2FP.SATFINITE.E4M3.F32.PACK_AB_MERGE_C R7, RZ, R2, RZ ;  /* 0x00000002ff07723e */ /* 0x002fc600048070ff */
[----:B------:R-:W-:Y:S01]  /*11ba0*/  @!P0 STG.E.U8 desc[UR56][R26.64+0xd8], R5 ;  /* 0x0000d8051a008986 */ /* 0x000fe2000c101138 */
[C---:B------:R-:W-:Y:S02]  /*11bb0*/  ISETP.LT.OR P0, PT, R35.reuse, 0x9, !P2 ;  /* 0x000000092300780c */ /* 0x040fe40005701670 */
[C---:B------:R-:W-:Y:S01]  /*11bc0*/  ISETP.GE.AND P2, PT, R36.reuse, 0xe9, PT ;  /* 0x000000e92400780c */ /* 0x040fe20003f46270 */
[----:B------:R0:W-:Y:S01]  /*11bd0*/  @!P1 STG.E.U8 desc[UR56][R26.64+0xd9], R7 ;  /* 0x0000d9071a009986 */ /* 0x0001e2000c101138 */
[----:B------:R-:W-:Y:S02]  /*11be0*/  ISETP.GE.AND P1, PT, R36, 0xea, PT ;  /* 0x000000ea2400780c */ /* 0x000fe40003f26270 */
[----:B------:R-:W-:Y:S01]  /*11bf0*/  ISETP.LT.OR P4, PT, R35, 0x9, !P4 ;  /* 0x000000092300780c */ /* 0x000fe20006781670 */
[----:B------:R-:W-:-:S05]  /*11c00*/  FMUL R0, R218, UR4 ;  /* 0x00000004da007c20 */ /* 0x000fca0008400000 */
[----:B------:R-:W-:-:S05]  /*11c10*/  F2FP.SATFINITE.E4M3.F32.PACK_AB_MERGE_C R9, RZ, R0, RZ ;  /* 0x00000000ff09723e */ /* 0x000fca00048070ff */
[----:B------:R1:W-:Y:S01]  /*11c20*/  @!P5 STG.E.U8 desc[UR56][R24.64+0xe0], R9 ;  /* 0x0000e0091800d986 */ /* 0x0003e2000c101138 */
[----:B------:R-:W-:-:S05]  /*11c30*/  FMUL R2, R220, UR4 ;  /* 0x00000004dc027c20 */ /* 0x000fca0008400000 */
[----:B------:R-:W-:Y:S02]  /*11c40*/  F2FP.SATFINITE.E4M3.F32.PACK_AB_MERGE_C R11, RZ, R2, RZ ;  /* 0x00000002ff0b723e */ /* 0x000fe400048070ff */
[----:B------:R-:W-:-:S03]  /*11c50*/  ISETP.LT.OR P5, PT, R35, 0x1, !P2 ;  /* 0x000000012300780c */ /* 0x000fc600057a1670 */
[----:B------:R1:W-:Y:S01]  /*11c60*/  @!P6 STG.E.U8 desc[UR56][R24.64+0xe1], R11 ;  /* 0x0000e10b1800e986 */ /* 0x0003e2000c101138 */
[C---:B------:R-:W-:Y:S02]  /*11c70*/  ISETP.LT.OR P6, PT, R35.reuse, 0x1, !P1 ;  /* 0x000000012300780c */ /* 0x040fe40004fc1670 */
[C---:B------:R-:W-:Y:S02]  /*11c80*/  ISETP.LT.OR P2, PT, R35.reuse, 0x9, !P2 ;  /* 0x000000092300780c */ /* 0x040fe40005741670 */
[----:B------:R-:W-:Y:S01]  /*11c90*/  ISETP.LT.OR P1, PT, R35, 0x9, !P1 ;  /* 0x000000092300780c */ /* 0x000fe20004f21670 */
[----:B------:R-:W-:-:S05]  /*11ca0*/  FMUL R0, R223, UR4 ;  /* 0x00000004df007c20 */ /* 0x000fca0008400000 */
[----:B------:R-:W-:-:S05]  /*11cb0*/  F2FP.SATFINITE.E4M3.F32.PACK_AB_MERGE_C R13, RZ, R0, RZ ;  /* 0x00000000ff0d723e */ /* 0x000fca00048070ff */
[----:B------:R0:W-:Y:S01]  /*11cc0*/  @!P0 STG.E.U8 desc[UR56][R26.64+0xe0], R13 ;  /* 0x0000e00d1a008986 */ /* 0x0001e2000c101138 */
[----:B---3--:R-:W-:Y:S01]  /*11cd0*/  FMUL R0, R225, UR4 ;  /* 0x00000004e1007c20 */ /* 0x008fe20008400000 */
[----:B----4-:R-:W-:Y:S01]  /*11ce0*/  FMUL R3, R222, UR4 ;  /* 0x00000004de037c20 */ /* 0x010fe20008400000 */
[----:B--2---:R-:W-:-:S03]  /*11cf0*/  FMUL R2, R224, UR4 ;  /* 0x00000004e0027c20 */ /* 0x004fc60008400000 */
[----:B0-----:R-:W-:Y:S01]  /*11d00*/  F2FP.SATFINITE.E4M3.F32.PACK_AB_MERGE_C R7, RZ, R0, RZ ;  /* 0x00000000ff07723e */ /* 0x001fe200048070ff */
[----:B------:R-:W-:Y:S01]  /*11d10*/  FMUL R4, R227, UR4 ;  /* 0x00000004e3047c20 */ /* 0x000fe20008400000 */
[----:B-1----:R-:W-:Y:S01]  /*11d20*/  F2FP.SATFINITE.E4M3.F32.PACK_AB_MERGE_C R9, RZ, R3, RZ ;  /* 0x00000003ff09723e */ /* 0x002fe200048070ff */
[----:B------:R-:W-:Y:S01]  /*11d30*/  FMUL R5, R226, UR4 ;  /* 0x00000004e2057c20 */ /* 0x000fe20008400000 */
[----:B------:R-:W-:Y:S02]  /*11d40*/  F2FP.SATFINITE.E4M3.F32.PACK_AB_MERGE_C R3, RZ, R2, RZ ;  /* 0x00000002ff03723e */ /* 0x000fe400048070ff */
[----:B------:R-:W-:Y:S02]  /*11d50*/  F2FP.SATFINITE.E4M3.F32.PACK_AB_MERGE_C R11, RZ, R4, RZ ;  /* 0x00000004ff0b723e */ /* 0x000fe400048070ff */
[----:B------:R-:W-:Y:S01]  /*11d60*/  F2FP.SATFINITE.E4M3.F32.PACK_AB_MERGE_C R5, RZ, R5, RZ ;  /* 0x00000005ff05723e */ /* 0x000fe200048070ff */
[----:B------:R0:W-:Y:S04]  /*11d70*/  @!P4 STG.E.U8 desc[UR56][R26.64+0xe1], R7 ;  /* 0x0000e1071a00c986 */ /* 0x0001e8000c101138 */
[----:B------:R0:W-:Y:S04]  /*11d80*/  @!P6 STG.E.U8 desc[UR56][R24.64+0xe9], R9 ;  /* 0x0000e9091800e986 */ /* 0x0001e8000c101138 */
[----:B------:R0:W-:Y:S04]  /*11d90*/  @!P5 STG.E.U8 desc[UR56][R24.64+0xe8], R3 ;  /* 0x0000e8031800d986 */ /* 0x0001e8000c101138 */
[----:B------:R0:W-:Y:S04]  /*11da0*/  @!P2 STG.E.U8 desc[UR56][R26.64+0xe8], R11 ;  /* 0x0000e80b1a00a986 */ /* 0x0001e8000c101138 */
[----:B------:R0:W-:Y:S02]  /*11db0*/  @!P1 STG.E.U8 desc[UR56][R26.64+0xe9], R5 ;  /* 0x0000e9051a009986 */ /* 0x0001e4000c101138 */
.L_x_273:
[----:B------:R-:W-:Y:S05]  /*11dc0*/  BSYNC B0 ;  /* 0x0000000000007941 */ /* 0x000fea0003800000 */
.L_x_31:
[----:B0----5:R-:W2:Y:S04]  /*11dd0*/  LDL.LU R3, [R1+0x48] ;  /* 0x0000480001037983 */ /* 0x021ea80000300800 */
[----:B------:R-:W2:Y:S01]  /*11de0*/  LDL.LU R2, [R1+0x4c] ;  /* 0x00004c0001027983 */ /* 0x000ea20000300800 */
[----:B------:R-:W-:Y:S01]  /*11df0*/  ULDC UR6, c[0x0][0xc] ;  /* 0x0000030000067ab9 */ /* 0x000fe20000000800 */
[----:B------:R-:W-:Y:S01]  /*11e00*/  ULDC UR7, c[0x0][0x10] ;  /* 0x0000040000077ab9 */ /* 0x000fe20000000800 */
[----:B------:R-:W2:Y:S01]  /*11e10*/  LDC R5, c[0x0][0x14] ;  /* 0x00000500ff057b82 */ /* 0x000ea20000000800 */
[----:B------:R-:W-:Y:S01]  /*11e20*/  UIMAD.WIDE.U32 UR6, UR6, UR7, URZ ;  /* 0x00000007060672a5 */ /* 0x000fe2000f8e003f */
[----:B------:R-:W-:-:S05]  /*11e30*/  PRMT R0, RZ, 0x7610, R0 ;  /* 0x00007610ff007816 */ /* 0x000fca0000000000 */
[----:B--2---:R-:W-:-:S04]  /*11e40*/  IMAD.WIDE.U32 R2, R5, UR6, R2 ;  /* 0x0000000605027c25 */ /* 0x004fc8000f8e0002 */
[----:B------:R-:W-:Y:S01]  /*11e50*/  IMAD R5, R5, UR7, RZ ;  /* 0x0000000705057c24 */ /* 0x000fe2000f8e02ff */
[----:B------:R-:W-:Y:S01]  /*11e60*/  ULDC.64 UR6, c[0x0][0x650] ;  /* 0x0001940000067ab9 */ /* 0x000fe20000000a00 */
[----:B------:R-:W-:Y:S01]  /*11e70*/  IMAD.MOV.U32 R19, RZ, RZ, R2 ;  /* 0x000000ffff137224 */ /* 0x000fe200078e0002 */
[----:B------:R-:W-:Y:S01]  /*11e80*/  ISETP.GE.U32.AND P0, PT, R2, UR6, PT ;  /* 0x0000000602007c0c */ /* 0x000fe2000bf06070 */
[----:B------:R-:W-:Y:S01]  /*11e90*/  IMAD.IADD R22, R3, 0x1, R5 ;  /* 0x0000000103167824 */ /* 0x000fe200078e0205 */
[----:B------:R-:W-:Y:S01]  /*11ea0*/  UMOV UR6, 0xffffffff ;  /* 0xffffffff00067882 */ /* 0x000fe20000000000 */
[----:B------:R-:W-:Y:S02]  /*11eb0*/  IMAD.MOV.U32 R3, RZ, RZ, -0x1 ;  /* 0xffffffffff037424 */ /* 0x000fe400078e00ff */
[----:B------:R-:W-:Y:S01]  /*11ec0*/  IMAD.U32 R2, RZ, RZ, UR6 ;  /* 0x00000006ff027e24 */ /* 0x000fe2000f8e00ff */
[----:B------:R0:W-:Y:S01]  /*11ed0*/  STL [R1+0x48], R22 ;  /* 0x0000481601007387 */ /* 0x0001e20000100800 */
[----:B------:R-:W-:-:S03]  /*11ee0*/  ISETP.GE.U32.AND.EX P0, PT, R22, UR7, PT, P0 ;  /* 0x0000000716007c0c */ /* 0x000fc6000bf06100 */
[----:B------:R0:W-:Y:S04]  /*11ef0*/  STL [R1+0x5c], R3 ;  /* 0x00005c0301007387 */ /* 0x0001e80000100800 */
[----:B------:R0:W-:Y:S04]  /*11f00*/  STL [R1+0x4c], R19 ;  /* 0x00004c1301007387 */ /* 0x0001e80000100800 */
[----:B------:R0:W-:Y:S02]  /*11f10*/  STL [R1+0x54], R2 ;  /* 0x0000540201007387 */ /* 0x0001e40000100800 */
[----:B------:R-:W-:Y:S05]  /*11f20*/  @P0 BRA `(.L_x_274) ;  /* 0x0000000400740947 */ /* 0x000fea0003800000 */
[----:B------:R-:W2:Y:S01]  /*11f30*/  S2R R14, SR_CTAID.X ;  /* 0x00000000000e7919 */ /* 0x000ea20000002500 */
[----:B------:R-:W5:Y:S01]  /*11f40*/  LDC.64 R8, c[0x0][0x628] ;  /* 0x00018a00ff087b82 */ /* 0x000f620000000a00 */
[----:B------:R-:W-:Y:S01]  /*11f50*/  ULDC UR6, c[0x0][0x150] ;  /* 0x0000540000067ab9 */ /* 0x000fe20000000800 */
[----:B------:R-:W-:Y:S01]  /*11f60*/  IMAD.MOV.U32 R6, RZ, RZ, R19 ;  /* 0x000000ffff067224 */ /* 0x000fe200078e0013 */
[----:B------:R-:W0:Y:S01]  /*11f70*/  S2R R16, SR_CTAID.Y ;  /* 0x0000000000107919 */ /* 0x000e220000002600 */
[----:B------:R-:W-:-:S04]  /*11f80*/  IMAD.MOV.U32 R7, RZ, RZ, R22 ;  /* 0x000000ffff077224 */ /* 0x000fc800078e0016 */
[----:B------:R-:W0:Y:S08]  /*11f90*/  LDC R17, c[0x0][0x144] ;  /* 0x00005100ff117b82 */ /* 0x000e300000000800 */
[----:B------:R-:W0:Y:S08]  /*11fa0*/  LDC R10, c[0x0][0x630] ;  /* 0x00018c00ff0a7b82 */ /* 0x000e300000000800 */
[----:B------:R-:W0:Y:S01]  /*11fb0*/  LDC.64 R12, c[0x0][0x620] ;  /* 0x00018800ff0c7b82 */ /* 0x000e220000000a00 */
[----:B-----5:R-:W-:-:S04]  /*11fc0*/  ISETP.NE.U32.AND P0, PT, R8, RZ, PT ;  /* 0x000000ff0800720c */ /* 0x020fc80003f05070 */
[----:B------:R-:W-:Y:S02]  /*11fd0*/  ISETP.NE.AND.EX P0, PT, R9, RZ, PT, P0 ;  /* 0x000000ff0900720c */ /* 0x000fe40003f05300 */
[----:B--2---:R-:W-:-:S05]  /*11fe0*/  I2FP.F32.U32 R0, R14 ;  /* 0x0000000e00007245 */ /* 0x004fca0000201000 */
[----:B------:R-:W-:-:S04]  /*11ff0*/  FMUL R0, R0, UR6 ;  /* 0x0000000600007c20 */ /* 0x000fc80008400000 */
[----:B------:R2:W0:Y:S02]  /*12000*/  F2I.U32.TRUNC.NTZ R15, R0 ;  /* 0x00000000000f7305 */ /* 0x000424000020f000 */
[----:B------:R-:W-:Y:S05]  /*12010*/  @!P0 BRA `(.L_x_275) ;  /* 0x0000000000288947 */ /* 0x000fea0003800000 */
[----:B--2---:R-:W2:Y:S02]  /*12020*/  LDC R0, c[0x0][0x634] ;  /* 0x00018d00ff007b82 */ /* 0x004ea40000000800 */
[----:B--2---:R-:W-:-:S05]  /*12030*/  IADD3 R7, P0, R19, R0, RZ ;  /* 0x0000000013077210 */ /* 0x004fca0007f1e0ff */
[----:B------:R-:W-:-:S04]  /*12040*/  IMAD.X R11, RZ, RZ, R22, P0 ;  /* 0x000000ffff0b7224 */ /* 0x000fc800000e0616 */
[----:B0-----:R-:W-:-:S04]  /*12050*/  IMAD.WIDE.U32 R2, R11, R8, RZ ;  /* 0x000000080b027225 */ /* 0x001fc800078e00ff */
[----:B------:R-:W-:-:S04]  /*12060*/  IMAD.WIDE.U32 R4, P0, R7, R9, R2 ;  /* 0x0000000907047225 */ /* 0x000fc80007800002 */
[----:B------:R-:W-:-:S04]  /*12070*/  IMAD.WIDE.U32 R2, R7, R8, RZ ;  /* 0x0000000807027225 */ /* 0x000fc800078e00ff */
[----:B------:R-:W-:Y:S01]  /*12080*/  IMAD.X R7, RZ, RZ, RZ, P0 ;  /* 0x000000ffff077224 */ /* 0x000fe200000e06ff */
[----:B------:R-:W-:Y:S01]  /*12090*/  IADD3 RZ, P0, R3, R4, RZ ;  /* 0x0000000403ff7210 */ /* 0x000fe20007f1e0ff */
[----:B------:R-:W-:-:S04]  /*120a0*/  IMAD.MOV.U32 R6, RZ, RZ, R5 ;  /* 0x000000ffff067224 */ /* 0x000fc800078e0005 */
[----:B------:R-:W-:-:S08]  /*120b0*/  IMAD.WIDE.U32.X R6, R11, R9, R6, P0 ;  /* 0x000000090b067225 */ /* 0x000fd000000e0406 */
.L_x_275:
[-CC-:B01----:R-:W-:Y:S01]  /*120c0*/  SHF.R.U64 R24, R6, R10.reuse, R7.reuse ;  /* 0x0000000a06187219 */ /* 0x183fe20000001207 */
[----:B------:R-:W0:Y:S01]  /*120d0*/  LDC.64 R20, c[0x0][0x640] ;  /* 0x00019000ff147b82 */ /* 0x000e220000000a00 */
[----:B--2---:R-:W-:Y:S01]  /*120e0*/  SHF.R.U32.HI R0, RZ, R10, R7 ;  /* 0x0000000aff007219 */ /* 0x004fe20000011607 */
[----:B------:R-:W-:Y:S01]  /*120f0*/  IMAD.MOV.U32 R2, RZ, RZ, R19 ;  /* 0x000000ffff027224 */ /* 0x000fe200078e0013 */
[----:B------:R-:W-:Y:S01]  /*12100*/  IADD3 R5, P0, RZ, -R24, RZ ;  /* 0x80000018ff057210 */ /* 0x000fe20007f1e0ff */
[----:B------:R-:W-:Y:S01]  /*12110*/  IMAD.MOV R15, RZ, RZ, -R15 ;  /* 0x000000ffff0f7224 */ /* 0x000fe200078e0a0f */
[----:B------:R-:W-:Y:S01]  /*12120*/  ULDC UR6, c[0x0][0x154] ;  /* 0x0000550000067ab9 */ /* 0x000fe20000000800 */
[----:B------:R-:W-:Y:S02]  /*12130*/  IMAD.MOV.U32 R7, RZ, RZ, 0x1 ;  /* 0x00000001ff077424 */ /* 0x000fe400078e00ff */
[----:B------:R-:W1:Y:S01]  /*12140*/  LDC R4, c[0x0][0x618] ;  /* 0x00018600ff047b82 */ /* 0x000e620000000800 */
[----:B------:R-:W-:-:S02]  /*12150*/  IMAD.X R3, RZ, RZ, ~R0, P0 ;  /* 0x000000ffff037224 */ /* 0x000fc400000e0e00 */
[----:B------:R-:W-:Y:S02]  /*12160*/  IMAD R15, R17, R15, R14 ;  /* 0x0000000f110f7224 */ /* 0x000fe400078e020e */
[-C--:B------:R-:W-:Y:S02]  /*12170*/  IMAD R0, R3, R12.reuse, RZ ;  /* 0x0000000c03007224 */ /* 0x080fe400078e02ff */
[----:B------:R-:W-:Y:S01]  /*12180*/  IMAD.MOV.U32 R3, RZ, RZ, R22 ;  /* 0x000000ffff037224 */ /* 0x000fe200078e0016 */
[----:B------:R-:W2:Y:S01]  /*12190*/  LDC R6, c[0x0][0x608] ;  /* 0x00018200ff067b82 */ /* 0x000ea20000000800 */
[----:B------:R-:W-:-:S04]  /*121a0*/  IMAD.WIDE.U32 R2, R5, R12, R2 ;  /* 0x0000000c05027225 */ /* 0x000fc800078e0002 */
[----:B------:R-:W-:-:S03]  /*121b0*/  IMAD R5, R5, R13, R0 ;  /* 0x0000000d05057224 */ /* 0x000fc600078e0200 */
[----:B------:R-:W5:Y:S01]  /*121c0*/  LDC R18, c[0x0][0x658] ;  /* 0x00019600ff127b82 */ /* 0x000f620000000800 */
[----:B------:R-:W-:Y:S01]  /*121d0*/  I2FP.F32.U32 R0, R16 ;  /* 0x0000001000007245 */ /* 0x000fe20000201000 */
[----:B------:R-:W-:Y:S01]  /*121e0*/  IMAD.IADD R3, R3, 0x1, R5 ;  /* 0x0000000103037824 */ /* 0x000fe200078e0205 */
[----:B0-----:R-:W-:Y:S01]  /*121f0*/  ISETP.NE.U32.AND P0, PT, R20, RZ, PT ;  /* 0x000000ff1400720c */ /* 0x001fe20003f05070 */
[----:B------:R-:W-:Y:S02]  /*12200*/  IMAD.MOV.U32 R5, RZ, RZ, -0x1 ;  /* 0xffffffffff057424 */ /* 0x000fe400078e00ff */
[----:B------:R-:W-:Y:S02]  /*12210*/  FMUL R0, R0, UR6 ;  /* 0x0000000600007c20 */ /* 0x000fe40008400000 */
[----:B------:R-:W0:Y:S01]  /*12220*/  LDC R13, c[0x0][0x148] ;  /* 0x00005200ff0d7b82 */ /* 0x000e220000000800 */
[----:B-1----:R-:W-:Y:S01]  /*12230*/  SHF.R.U64 R10, R2, R4, R3 ;  /* 0x00000004020a7219 */ /* 0x002fe20000001203 */
[----:B------:R1:W0:Y:S01]  /*12240*/  F2I.U32.TRUNC.NTZ R12, R0 ;  /* 0x00000000000c7305 */ /* 0x000222000020f000 */
[----:B------:R-:W-:-:S02]  /*12250*/  ISETP.NE.AND.EX P0, PT, R21, RZ, PT, P0 ;  /* 0x000000ff1500720c */ /* 0x000fc40003f05300 */
[----:B------:R-:W-:-:S03]  /*12260*/  SHF.R.U32.HI R3, RZ, R4, R3 ;  /* 0x00000004ff037219 */ /* 0x000fc60000011603 */
[----:B------:R-:W0:Y:S01]  /*12270*/  LDC R14, c[0x0][0x600] ;  /* 0x00018000ff0e7b82 */ /* 0x000e220000000800 */
[-CC-:B--2---:R-:W-:Y:S02]  /*12280*/  SHF.R.U64 R8, R10, R6.reuse, R3.reuse ;  /* 0x000000060a087219 */ /* 0x184fe40000001203 */
[----:B------:R-:W-:-:S05]  /*12290*/  SHF.R.U32.HI R3, RZ, R6, R3 ;  /* 0x00000006ff037219 */ /* 0x000fca0000011603 */
[----:B------:R-:W2:Y:S01]  /*122a0*/  LDC R19, c[0x0][0x648] ;  /* 0x00019200ff137b82 */ /* 0x000ea20000000800 */
[-CC-:B-----5:R-:W-:Y:S02]  /*122b0*/  SHF.R.U64 R11, R8, R18.reuse, R3.reuse ;  /* 0x00000012080b7219 */ /* 0x1a0fe40000001203 */
[-C--:B------:R-:W-:Y:S02]  /*122c0*/  SHF.L.U32 R5, R5, R18.reuse, RZ ;  /* 0x0000001205057219 */ /* 0x080fe400000006ff */
[-C--:B------:R-:W-:Y:S01]  /*122d0*/  SHF.R.U32.HI R3, RZ, R18.reuse, R3 ;  /* 0x00000012ff037219 */ /* 0x080fe20000011603 */
[----:B------:R-:W-:Y:S01]  /*122e0*/  IMAD.MOV.U32 R2, RZ, RZ, R11 ;  /* 0x000000ffff027224 */ /* 0x000fe200078e000b */
[----:B------:R-:W-:Y:S01]  /*122f0*/  SHF.L.U32 R34, R7, R18, RZ ;  /* 0x0000001207227219 */ /* 0x000fe200000006ff */
[----:B------:R-:W0:Y:S01]  /*12300*/  LDC R22, c[0x0][0x638] ;  /* 0x00018e00ff167b82 */ /* 0x000e220000000800 */
[----:B------:R-:W-:-:S07]  /*12310*/  LOP3.LUT R17, RZ, R5, RZ, 0x33, !PT ;  /* 0x00000005ff117212 */ /* 0x000fce00078e33ff */
[----:B------:R-:W0:Y:S01]  /*12320*/  LDC R23, c[0x0][0x610] ;  /* 0x00018400ff177b82 */ /* 0x000e220000000800 */
[----:B-1----:R-:W-:Y:S05]  /*12330*/  @!P0 BRA `(.L_x_276) ;  /* 0x0000000000288947 */ /* 0x002fea0003800000 */
        /* <DEDUP_REMOVED lines=10> */
.L_x_276:
[----:B--2---:R-:W-:Y:S01]  /*123e0*/  SHF.R.U64 R0, R2, R19, R3 ;  /* 0x0000001302007219 */ /* 0x004fe20000001203 */
[----:B0-----:R-:W-:Y:S01]  /*123f0*/  VIADD R3, R14, 0xffffffff ;  /* 0xffffffff0e037836 */ /* 0x001fe20000000000 */
[----:B------:R-:W-:Y:S01]  /*12400*/  LOP3.LUT R5, R8, R17, RZ, 0xc0, !PT ;  /* 0x0000001108057212 */ /* 0x000fe200078ec0ff */
[----:B------:R-:W-:Y:S01]  /*12410*/  IMAD.MOV R12, RZ, RZ, -R12 ;  /* 0x000000ffff0c7224 */ /* 0x000fe200078e0a0c */
[----:B------:R-:W-:Y:S01]  /*12420*/  R2UR UR6, R24 ;  /* 0x00000000180672ca */ /* 0x000fe200000e0000 */
[----:B------:R-:W-:Y:S01]  /*12430*/  IMAD.MOV R2, RZ, RZ, -R0 ;  /* 0x000000ffff027224 */ /* 0x000fe200078e0a00 */
[----:B------:R-:W-:Y:S01]  /*12440*/  LOP3.LUT R3, R10, R3, RZ, 0xc0, !PT ;  /* 0x000000030a037212 */ /* 0x000fe200078ec0ff */
[----:B------:R-:W-:Y:S02]  /*12450*/  IMAD R34, R34, R0, R5 ;  /* 0x0000000022227224 */ /* 0x000fe400078e0205 */
[----:B------:R-:W-:Y:S02]  /*12460*/  @P3 IMAD R15, R13, R12, R16 ;  /* 0x0000000c0d0f3224 */ /* 0x000fe400078e0210 */
[----:B------:R-:W-:-:S02]  /*12470*/  IMAD R0, R2, R22, R11 ;  /* 0x0000001602007224 */ /* 0x000fc400078e020b */
[----:B------:R-:W-:Y:S02]  /*12480*/  IMAD R34, R34, R23, R15 ;  /* 0x0000001722227224 */ /* 0x000fe400078e020f */
[----:B------:R-:W-:Y:S02]  /*12490*/  IMAD R3, R0, R14, R3 ;  /* 0x0000000e00037224 */ /* 0x000fe400078e0203 */
[----:B------:R-:W-:Y:S02]  /*124a0*/  IMAD.U32 R4, RZ, RZ, UR6 ;  /* 0x00000006ff047e24 */ /* 0x000fe4000f8e00ff */
[----:B------:R-:W-:Y:S01]  /*124b0*/  IMAD.MOV.U32 R0, RZ, RZ, 0x1 ;  /* 0x00000001ff007424 */ /* 0x000fe200078e00ff */
[----:B------:R-:W-:Y:S02]  /*124c0*/  SEL R2, R3, R34, !P3 ;  /* 0x0000002203027207 */ /* 0x000fe40005800000 */
[----:B------:R2:W-:Y:S01]  /*124d0*/  STL [R1+0x54], R4 ;  /* 0x0000540401007387 */ /* 0x0005e20000100800 */
[----:B------:R-:W-:-:S03]  /*124e0*/  SEL R34, R34, R3, !P3 ;  /* 0x0000000322227207 */ /* 0x000fc60005800000 */
[----:B------:R2:W-:Y:S04]  /*124f0*/  STL [R1+0x5c], R2 ;  /* 0x00005c0201007387 */ /* 0x0005e80000100800 */
.L_x_274:
[----:B--2---:R-:W2:Y:S04]  /*12500*/  LDL.LU R4, [R1+0x44] ;  /* 0x0000440001047983 */ /* 0x004ea80000300800 */
[----:B0-----:R-:W5:Y:S04]  /*12510*/  LDL R3, [R1+0x58] ;  /* 0x0000580001037983 */ /* 0x001f680000100800 */
[----:B------:R-:W3:Y:S01]  /*12520*/  LDL.LU R2, [R1+0x50] ;  /* 0x0000500001027983 */ /* 0x000ee20000300800 */
[----:B------:R-:W-:-:S03]  /*12530*/  LOP3.LUT P0, RZ, R0, 0xff, RZ, 0xc0, !PT ;  /* 0x000000ff00ff7812 */ /* 0x000fc6000780c0ff */
[----:B------:R-:W-:Y:S01]  /*12540*/  STL [R1+0x60], R34 ;  /* 0x0000602201007387 */ /* 0x000fe20000100800 */
[----:B--2---:R-:W-:Y:S02]  /*12550*/  R2UR UR6, R4 ;  /* 0x00000000040672ca */ /* 0x004fe400000e0000 */
[----:B-----5:R-:W-:Y:S02]  /*12560*/  R2UR UR8, R3 ;  /* 0x00000000030872ca */ /* 0x020fe400000e0000 */
[----:B---3--:R-:W-:-:S11]  /*12570*/  R2UR UR9, R2 ;  /* 0x00000000020972ca */ /* 0x008fd600000e0000 */
[----:B------:R-:W-:-:S04]  /*12580*/  UIADD3 UR6, UR8, UR6, URZ ;  /* 0x0000000608067290 */ /* 0x000fc8000fffe03f */
[----:B------:R-:W-:Y:S02]  /*12590*/  USHF.R.U32.HI UR7, URZ, 0x1, UR6 ;  /* 0x000000013f077899 */ /* 0x000fe40008011606 */
[----:B------:R-:W-:Y:S02]  /*125a0*/  UISETP.GT.U32.AND UP0, UPT, UR6, 0x1, UPT ;  /* 0x000000010600788c */ /* 0x000fe4000bf04070 */
[----:B------:R-:W-:Y:S02]  /*125b0*/  ULOP3.LUT UR7, UR7, 0x1, URZ, 0xc0, !UPT ;  /* 0x0000000107077892 */ /* 0x000fe4000f8ec03f */
[----:B------:R-:W-:Y:S02]  /*125c0*/  UISETP.LT.U32.AND UP0, UPT, UR8, 0x2, UP0 ;  /* 0x000000020800788c */ /* 0x000fe40008701070 */
[----:B------:R-:W-:Y:S02]  /*125d0*/  UISETP.NE.U32.AND UP1, UPT, UR7, 0x1, UPT ;  /* 0x000000010700788c */ /* 0x000fe4000bf25070 */
[----:B------:R-:W-:-:S02]  /*125e0*/  ULOP3.LUT UR6, UR6, 0x1, URZ, 0xc0, !UPT ;  /* 0x0000000106067892 */ /* 0x000fc4000f8ec03f */
[----:B------:R-:W-:Y:S02]  /*125f0*/  UISETP.GT.U32.AND UP1, UPT, UR8, 0x1, !UP1 ;  /* 0x000000010800788c */ /* 0x000fe4000cf24070 */
[----:B------:R-:W-:Y:S02]  /*12600*/  USEL UR8, URZ, 0x1, !UP0 ;  /* 0x000000013f087887 */ /* 0x000fe4000c000000 */
[----:B------:R-:W-:Y:S01]  /*12610*/  USEL UR7, URZ, 0x1, !UP1 ;  /* 0x000000013f077887 */ /* 0x000fe2000c800000 */
[----:B------:R-:W-:-:S03]  /*12620*/  IMAD.U32 R0, RZ, RZ, UR6 ;  /* 0x00000006ff007e24 */ /* 0x000fc6000f8e00ff */
[----:B------:R-:W-:Y:S02]  /*12630*/  ULOP3.LUT UR9, UR7, UR9, UR8, 0x96, !UPT ;  /* 0x0000000907097292 */ /* 0x000fe4000f8e9608 */
[----:B------:R0:W-:Y:S04]  /*12640*/  STL [R1+0x44], R0 ;  /* 0x0000440001007387 */ /* 0x0001e80000100800 */
[----:B0-----:R-:W-:-:S05]  /*12650*/  IMAD.U32 R0, RZ, RZ, UR9 ;  /* 0x00000009ff007e24 */ /* 0x001fca000f8e00ff */
[----:B------:R0:W-:Y:S01]  /*12660*/  STL [R1+0x50], R0 ;  /* 0x0000500001007387 */ /* 0x0001e20000100800 */
[----:B------:R-:W-:Y:S05]  /*12670*/  @P0 BRA `(.L_x_277) ;  /* 0xfffffee800980947 */ /* 0x000fea000383ffff */
[----:B------:R-:W-:Y:S05]  /*12680*/  EXIT ;  /* 0x000000000000794d */ /* 0x000fea0003800000 */
.L_x_3:
[----:B------:R-:W2:Y:S01]  /*12690*/  LDL R17, [R1+0x4c] ;  /* 0x00004c0001117983 */ /* 0x000ea20000100800 */
[----:B------:R-:W-:-:S03]  /*126a0*/  ULDC.64 UR4, c[0x0][0x650] ;  /* 0x0001940000047ab9 */ /* 0x000fc60000000a00 */
[----:B------:R-:W3:Y:S01]  /*126b0*/  LDL R18, [R1+0x48] ;  /* 0x0000480001127983 */ /* 0x000ee20000100800 */
[----:B------:R-:W-:Y:S01]  /*126c0*/  PRMT R4, RZ, 0x7610, R4 ;  /* 0x00007610ff047816 */ /* 0x000fe20000000004 */
[----:B------:R-:W-:Y:S02]  /*126d0*/  IMAD.MOV.U32 R5, RZ, RZ, -0x1 ;  /* 0xffffffffff057424 */ /* 0x000fe400078e00ff */
[----:B------:R-:W-:Y:S02]  /*126e0*/  IMAD.MOV.U32 R7, RZ, RZ, -0x1 ;  /* 0xffffffffff077424 */ /* 0x000fe400078e00ff */
[----:B------:R-:W-:Y:S01]  /*126f0*/  IMAD.MOV.U32 R6, RZ, RZ, -0x1 ;  /* 0xffffffffff067424 */ /* 0x000fe200078e00ff */
[----:B--2---:R-:W-:-:S04]  /*12700*/  ISETP.GE.U32.AND P0, PT, R17, UR4, PT ;  /* 0x0000000411007c0c */ /* 0x004fc8000bf06070 */
[----:B---3--:R-:W-:-:S13]  /*12710*/  ISETP.GE.U32.AND.EX P0, PT, R18, UR5, PT, P0 ;  /* 0x0000000512007c0c */ /* 0x008fda000bf06100 */
[----:B------:R-:W-:Y:S05]  /*12720*/  @P0 BRA `(.L_x_278) ;  /* 0x0000000400600947 */ /* 0x000fea0003800000 */
[----:B------:R-:W0:Y:S01]  /*12730*/  LDC.64 R10, c[0x0][0x628] ;  /* 0x00018a00ff0a7b82 */ /* 0x000e220000000a00 */
[----:B------:R-:W-:Y:S02]  /*12740*/  IMAD.MOV.U32 R8, RZ, RZ, R17 ;  /* 0x000000ffff087224 */ /* 0x000fe400078e0011 */
[----:B------:R-:W-:-:S05]  /*12750*/  IMAD.MOV.U32 R9, RZ, RZ, R18 ;  /* 0x000000ffff097224 */ /* 0x000fca00078e0012 */
        /* <DEDUP_REMOVED lines=15> */
.L_x_279:
[--C-:B------:R-:W-:Y:S01]  /*12850*/  SHF.R.U64 R10, R8, R12, R9.reuse ;  /* 0x0000000c080a7219 */ /* 0x100fe20000001209 */
[----:B------:R-:W-:Y:S01]  /*12860*/  IMAD.MOV.U32 R5, RZ, RZ, R18 ;  /* 0x000000ffff057224 */ /* 0x000fe200078e0012 */
[----:B------:R-:W-:Y:S01]  /*12870*/  I2FP.F32.U32 R6, R2 ;  /* 0x0000000200067245 */ /* 0x000fe20000201000 */
[----:B------:R-:W0:Y:S01]  /*12880*/  LDC R16, c[0x0][0x618] ;  /* 0x00018600ff107b82 */ /* 0x000e220000000800 */
[----:B------:R-:W-:Y:S01]  /*12890*/  SHF.R.U32.HI R3, RZ, R12, R9 ;  /* 0x0000000cff037219 */ /* 0x000fe20000011609 */
[----:B------:R-:W-:Y:S01]  /*128a0*/  ULDC UR4, c[0x0][0x150] ;  /* 0x0000540000047ab9 */ /* 0x000fe20000000800 */
[----:B------:R-:W-:Y:S01]  /*128b0*/  IADD3 R7, P0, RZ, -R10, RZ ;  /* 0x8000000aff077210 */ /* 0x000fe20007f1e0ff */
[----:B------:R-:W-:Y:S01]  /*128c0*/  FMUL R9, R6, UR4 ;  /* 0x0000000406097c20 */ /* 0x000fe20008400000 */
[----:B------:R-:W-:Y:S01]  /*128d0*/  IMAD.MOV.U32 R4, RZ, RZ, R17 ;  /* 0x000000ffff047224 */ /* 0x000fe200078e0011 */
[----:B------:R-:W-:Y:S02]  /*128e0*/  ULDC UR4, c[0x0][0x154] ;  /* 0x0000550000047ab9 */ /* 0x000fe40000000800 */
[----:B------:R-:W1:Y:S01]  /*128f0*/  LDC.64 R18, c[0x0][0x640] ;  /* 0x00019000ff127b82 */ /* 0x000e620000000a00 */
[----:B------:R-:W-:Y:S01]  /*12900*/  IMAD.X R3, RZ, RZ, ~R3, P0 ;  /* 0x000000ffff037224 */ /* 0x000fe200000e0e03 */
[----:B------:R-:W2:Y:S01]  /*12910*/  F2I.U32.TRUNC.NTZ R9, R9 ;  /* 0x0000000900097305 */ /* 0x000ea2000020f000 */
[----:B------:R-:W-:-:S04]  /*12920*/  IMAD.WIDE.U32 R4, R7, R14, R4 ;  /* 0x0000000e07047225 */ /* 0x000fc800078e0004 */
[----:B------:R-:W-:Y:S01]  /*12930*/  IMAD R6, R3, R14, RZ ;  /* 0x0000000e03067224 */ /* 0x000fe200078e02ff */
[----:B------:R-:W3:Y:S03]  /*12940*/  LDC R11, c[0x0][0x144] ;  /* 0x00005100ff0b7b82 */ /* 0x000ee60000000800 */
[----:B------:R-:W-:Y:S02]  /*12950*/  IMAD R3, R7, R15, R6 ;  /* 0x0000000f07037224 */ /* 0x000fe400078e0206 */
[----:B------:R-:W-:Y:S02]  /*12960*/  IMAD.MOV.U32 R6, RZ, RZ, -0x1 ;  /* 0xffffffffff067424 */ /* 0x000fe400078e00ff */
[----:B------:R-:W-:Y:S01]  /*12970*/  IMAD.IADD R3, R5, 0x1, R3 ;  /* 0x0000000105037824 */ /* 0x000fe200078e0203 */
[----:B------:R-:W4:Y:S01]  /*12980*/  LDC R12, c[0x0][0x608] ;  /* 0x00018200ff0c7b82 */ /* 0x000f220000000800 */
[----:B------:R-:W-:-:S03]  /*12990*/  I2FP.F32.U32 R5, R0 ;  /* 0x0000000000057245 */ /* 0x000fc60000201000 */
[-C--:B0-----:R-:W-:Y:S01]  /*129a0*/  SHF.R.U64 R8, R4, R16.reuse, R3 ;  /* 0x0000001004087219 */ /* 0x081fe20000001203 */
[----:B--2---:R-:W-:Y:S01]  /*129b0*/  IMAD.MOV R4, RZ, RZ, -R9 ;  /* 0x000000ffff047224 */ /* 0x004fe200078e0a09 */
[----:B------:R-:W-:Y:S01]  /*129c0*/  SHF.R.U32.HI R3, RZ, R16, R3 ;  /* 0x00000010ff037219 */ /* 0x000fe20000011603 */
[----:B------:R-:W-:Y:S01]  /*129d0*/  FMUL R5, R5, UR4 ;  /* 0x0000000405057c20 */ /* 0x000fe20008400000 */
[----:B------:R-:W0:Y:S01]  /*129e0*/  LDC R7, c[0x0][0x658] ;  /* 0x00019600ff077b82 */ /* 0x000e220000000800 */
[----:B-1----:R-:W-:-:S04]  /*129f0*/  ISETP.NE.U32.AND P0, PT, R18, RZ, PT ;  /* 0x000000ff1200720c */ /* 0x002fc80003f05070 */
[----:B------:R-:W-:-:S03]  /*12a00*/  ISETP.NE.AND.EX P0, PT, R19, RZ, PT, P0 ;  /* 0x000000ff1300720c */ /* 0x000fc60003f05300 */
[----:B------:R-:W1:Y:S01]  /*12a10*/  LDC R15, c[0x0][0x148] ;  /* 0x00005200ff0f7b82 */ /* 0x000e620000000800 */
[----:B---3--:R-:W-:Y:S02]  /*12a20*/  IMAD R17, R11, R4, R2 ;  /* 0x000000040b117224 */ /* 0x008fe400078e0202 */
[----:B------:R-:W-:-:S05]  /*12a30*/  IMAD.MOV.U32 R4, RZ, RZ, 0x1 ;  /* 0x00000001ff047424 */ /* 0x000fca00078e00ff */
[----:B------:R-:W2:Y:S01]  /*12a40*/  LDC R14, c[0x0][0x600] ;  /* 0x00018000ff0e7b82 */ /* 0x000ea20000000800 */
[-CC-:B----4-:R-:W-:Y:S02]  /*12a50*/  SHF.R.U64 R11, R8, R12.reuse, R3.reuse ;  /* 0x0000000c080b7219 */ /* 0x190fe40000001203 */
[----:B------:R-:W-:Y:S02]  /*12a60*/  SHF.R.U32.HI R2, RZ, R12, R3 ;  /* 0x0000000cff027219 */ /* 0x000fe40000011603 */
[----:B------:R3:W4:Y:S03]  /*12a70*/  F2I.U32.TRUNC.NTZ R12, R5 ;  /* 0x00000005000c7305 */ /* 0x000726000020f000 */
[----:B------:R-:W1:Y:S01]  /*12a80*/  LDC R20, c[0x0][0x648] ;  /* 0x00019200ff147b82 */ /* 0x000e620000000800 */
[-C--:B0-----:R-:W-:Y:S02]  /*12a90*/  SHF.R.U64 R13, R11, R7.reuse, R2 ;  /* 0x000000070b0d7219 */ /* 0x081fe40000001202 */
[----:B------:R-:W-:-:S02]  /*12aa0*/  SHF.L.U32 R6, R6, R7, RZ ;  /* 0x0000000706067219 */ /* 0x000fc400000006ff */
[-C--:B------:R-:W-:Y:S01]  /*12ab0*/  SHF.R.U32.HI R3, RZ, R7.reuse, R2 ;  /* 0x00000007ff037219 */ /* 0x080fe20000011602 */
[----:B------:R-:W-:Y:S01]  /*12ac0*/  IMAD.MOV.U32 R2, RZ, RZ, R13 ;  /* 0x000000ffff027224 */ /* 0x000fe200078e000d */
[----:B------:R-:W-:Y:S01]  /*12ad0*/  SHF.L.U32 R16, R4, R7, RZ ;  /* 0x0000000704107219 */ /* 0x000fe200000006ff */
[----:B------:R-:W0:Y:S01]  /*12ae0*/  LDC R21, c[0x0][0x638] ;  /* 0x00018e00ff157b82 */ /* 0x000e220000000800 */
[----:B------:R-:W-:-:S07]  /*12af0*/  LOP3.LUT R22, RZ, R6, RZ, 0x33, !PT ;  /* 0x00000006ff167212 */ /* 0x000fce00078e33ff */
[----:B------:R-:W0:Y:S01]  /*12b00*/  LDC R23, c[0x0][0x610] ;  /* 0x00018400ff177b82 */ /* 0x000e220000000800 */
[----:B---34-:R-:W-:Y:S05]  /*12b10*/  @!P0 BRA `(.L_x_280) ;  /* 0x0000000000288947 */ /* 0x018fea0003800000 */
[----:B------:R-:W3:Y:S02]  /*12b20*/  LDC R2, c[0x0][0x64c] ;  /* 0x00019300ff027b82 */ /* 0x000ee40000000800 */
[----:B---3--:R-:W-:-:S05]  /*12b30*/  IADD3 R7, P0, R13, R2, RZ ;  /* 0x000000020d077210 */ /* 0x008fca0007f1e0ff */
        /* <DEDUP_REMOVED lines=8> */
.L_x_280:
[----:B-1----:R-:W-:Y:S01]  /*12bc0*/  SHF.R.U64 R3, R2, R20, R3 ;  /* 0x0000001402037219 */ /* 0x002fe20000001203 */
[----:B--2---:R-:W-:Y:S01]  /*12bd0*/  VIADD R5, R14, 0xffffffff ;  /* 0xffffffff0e057836 */ /* 0x004fe20000000000 */
[----:B------:R-:W-:Y:S01]  /*12be0*/  LOP3.LUT R2, R11, R22, RZ, 0xc0, !PT ;  /* 0x000000160b027212 */ /* 0x000fe200078ec0ff */
[----:B------:R-:W-:Y:S02]  /*12bf0*/  IMAD.MOV R12, RZ, RZ, -R12 ;  /* 0x000000ffff0c7224 */ /* 0x000fe400078e0a0c */
[----:B------:R-:W-:Y:S02]  /*12c00*/  IMAD.MOV R4, RZ, RZ, -R3 ;  /* 0x000000ffff047224 */ /* 0x000fe400078e0a03 */
[----:B------:R-:W-:Y:S01]  /*12c10*/  IMAD R2, R16, R3, R2 ;  /* 0x0000000310027224 */ /* 0x000fe200078e0202 */
[----:B------:R-:W-:Y:S01]  /*12c20*/  LOP3.LUT R3, R8, R5, RZ, 0xc0, !PT ;  /* 0x0000000508037212 */ /* 0x000fe200078ec0ff */
[----:B------:R-:W-:Y:S02]  /*12c30*/  @P3 IMAD R17, R15, R12, R0 ;  /* 0x0000000c0f113224 */ /* 0x000fe400078e0200 */
[----:B0-----:R-:W-:-:S02]  /*12c40*/  IMAD R0, R4, R21, R13 ;  /* 0x0000001504007224 */ /* 0x001fc400078e020d */
[----:B------:R-:W-:Y:S02]  /*12c50*/  IMAD R5, R2, R23, R17 ;  /* 0x0000001702057224 */ /* 0x000fe400078e0211 */
[----:B------:R-:W-:Y:S02]  /*12c60*/  IMAD R0, R0, R14, R3 ;  /* 0x0000000e00007224 */ /* 0x000fe400078e0203 */
[----:B------:R-:W-:Y:S02]  /*12c70*/  IMAD.MOV.U32 R4, RZ, RZ, 0x1 ;  /* 0x00000001ff047424 */ /* 0x000fe400078e00ff */
[----:B------:R-:W-:Y:S01]  /*12c80*/  IMAD.MOV.U32 R6, RZ, RZ, R10 ;  /* 0x000000ffff067224 */ /* 0x000fe200078e000a */
[----:B------:R-:W-:Y:S02]  /*12c90*/  SEL R7, R0, R5, !P3 ;  /* 0x0000000500077207 */ /* 0x000fe40005800000 */
[----:B------:R-:W-:-:S07]  /*12ca0*/  SEL R5, R5, R0, !P3 ;  /* 0x0000000005057207 */ /* 0x000fce0005800000 */
.L_x_278:
[----:B------:R-:W-:-:S08]  /*12cb0*/  NOP ;  /* 0x0000000000007918 */ /* 0x000fd00000000000 */
[----:B------:R-:W0:-:S00]  /*12cc0*/  USETMAXREG.DEALLOC.CTAPOOL 0x28 ;  /* 0x00000028000079c8 */ /* 0x000e0000080e0500 */
[----:B------:R-:W-:-:S13]  /*12cd0*/  ISETP.NE.AND P0, PT, RZ, UR8, PT ;  /* 0x00000008ff007c0c */ /* 0x000fda000bf05270 */
[----:B------:R-:W-:Y:S05]  /*12ce0*/  @P0 EXIT ;  /* 0x000000000000094d */ /* 0x000fea0003800000 */
[----:B0-----:R-:W-:Y:S01]  /*12cf0*/  LOP3.LUT P0, RZ, R4, 0xff, RZ, 0xc0, !PT ;  /* 0x000000ff04ff7812 */ /* 0x001fe2000780c0ff */
[----:B------:R-:W-:Y:S02]  /*12d00*/  IMAD.MOV.U32 R8, RZ, RZ, 0x1 ;  /* 0x00000001ff087424 */ /* 0x000fe400078e00ff */
[----:B------:R-:W-:-:S10]  /*12d10*/  IMAD.MOV.U32 R0, RZ, RZ, RZ ;  /* 0x000000ffff007224 */ /* 0x000fd400078e00ff */
[----:B------:R-:W-:Y:S05]  /*12d20*/  @!P0 BRA `(.L_x_281) ;  /* 0x0000000c00888947 */ /* 0x000fea0003800000 */
[----:B------:R-:W2:Y:S01]  /*12d30*/  LDL R2, [R1+0x40] ;  /* 0x0000400001027983 */ /* 0x000ea20000100800 */
[----:B------:R-:W0:Y:S01]  /*12d40*/  LDC R0, c[0x0][0x28c] ;  /* 0x0000a300ff007b82 */ /* 0x000e220000000800 */
[----:B------:R-:W-:Y:S01]  /*12d50*/  ULDC UR5, c[0x0][0x658] ;  /* 0x0001960000057ab9 */ /* 0x000fe20000000800 */
[----:B------:R-:W-:Y:S01]  /*12d60*/  UMOV UR7, 0xffffffff ;  /* 0xffffffff00077882 */ /* 0x000fe20000000000 */
[----:B------:R-:W-:Y:S01]  /*12d70*/  ULDC UR6, c[0x0][0xc] ;  /* 0x0000030000067ab9 */ /* 0x000fe20000000800 */
[----:B------:R-:W-:Y:S01]  /*12d80*/  UMOV UR8, 0x1 ;  /* 0x0000000100087882 */ /* 0x000fe20000000000 */
[----:B------:R-:W-:Y:S01]  /*12d90*/  BSSY B0, `(.L_x_281) ;  /* 0x00000db000007945 */ /* 0x000fe20003800000 */
[----:B------:R-:W-:Y:S01]  /*12da0*/  IMAD.MOV.U32 R11, RZ, RZ, 0x1 ;  /* 0x00000001ff0b7424 */ /* 0x000fe200078e00ff */
[----:B------:R-:W-:Y:S01]  /*12db0*/  ULDC UR4, c[0x0][0x600] ;  /* 0x0001800000047ab9 */ /* 0x000fe20000000800 */
[----:B------:R-:W-:Y:S01]  /*12dc0*/  IMAD.MOV.U32 R8, RZ, RZ, 0x1 ;  /* 0x00000001ff087424 */ /* 0x000fe200078e00ff */
[----:B------:R-:W-:Y:S01]  /*12dd0*/  UIADD3 UR4, UR4, -0x1, URZ ;  /* 0xffffffff04047890 */ /* 0x000fe2000fffe03f */
[----:B------:R-:W-:Y:S01]  /*12de0*/  ULDC.64 UR38, c[0x0][0x198] ;  /* 0x0000660000267ab9 */ /* 0x000fe20000000a00 */
[----:B0-----:R-:W-:-:S05]  /*12df0*/  VIADD R0, R0, 0xff ;  /* 0x000000ff00007836 */ /* 0x001fca0000000000 */
[----:B------:R-:W-:-:S04]  /*12e00*/  SHF.R.S32.HI R3, RZ, 0x1f, R0 ;  /* 0x0000001fff037819 */ /* 0x000fc80000011400 */
[----:B------:R-:W-:Y:S01]  /*12e10*/  LEA.HI R3, R3, R0, RZ, 0x8 ;  /* 0x0000000003037211 */ /* 0x000fe200078f40ff */
[----:B------:R-:W-:-:S03]  /*12e20*/  IMAD.MOV.U32 R0, RZ, RZ, RZ ;  /* 0x000000ffff007224 */ /* 0x000fc600078e00ff */
[----:B------:R-:W-:-:S05]  /*12e30*/  SHF.R.S32.HI R13, RZ, 0x8, R3 ;  /* 0x00000008ff0d7819 */ /* 0x000fca0000011403 */
[----:B------:R-:W-:Y:S01]  /*12e40*/  VIADD R10, R13, 0x1 ;  /* 0x000000010d0a7836 */ /* 0x000fe20000000000 */
[----:B--2---:R-:W-:Y:S02]  /*12e50*/  R2UR UR9, R2 ;  /* 0x00000000020972ca */ /* 0x004fe400000e0000 */
[----:B------:R-:W0:Y:S11]  /*12e60*/  S2R R2, SR_TID.X ;  /* 0x0000000000027919 */ /* 0x000e360000002100 */
[----:B------:R-:W-:-:S02]  /*12e70*/  ULOP3.LUT UR13, UR9, 0x2, URZ, 0xfc, !UPT ;  /* 0x00000002090d7892 */ /* 0x000fc4000f8efc3f */
[----:B------:R-:W-:Y:S02]  /*12e80*/  USHF.L.U32 UR9, UR7, UR5, URZ ;  /* 0x0000000507097299 */ /* 0x000fe4000800063f */
[----:B------:R-:W-:Y:S01]  /*12e90*/  USHF.L.U32 UR5, UR8, UR5, URZ ;  /* 0x0000000508057299 */ /* 0x000fe2000800063f */
[----:B------:R-:W-:Y:S02]  /*12ea0*/  ULDC UR7, c[0x0][0x10] ;  /* 0x0000040000077ab9 */ /* 0x000fe40000000800 */
[----:B------:R-:W-:Y:S01]  /*12eb0*/  ULDC UR8, c[0x0][0x14] ;  /* 0x0000050000087ab9 */ /* 0x000fe20000000800 */
[----:B------:R-:W-:-:S04]  /*12ec0*/  UIMAD.WIDE.U32 UR6, UR6, UR7, URZ ;  /* 0x00000007060672a5 */ /* 0x000fc8000f8e003f */
[----:B------:R-:W-:Y:S02]  /*12ed0*/  UIMAD.WIDE.U32 UR30, UR6, UR8, URZ ;  /* 0x00000008061e72a5 */ /* 0x000fe4000f8e003f */
[----:B------:R-:W-:Y:S02]  /*12ee0*/  UIMAD UR7, UR7, UR8, URZ ;  /* 0x00000008070772a4 */ /* 0x000fe4000f8e023f */
[----:B------:R-:W-:Y:S02]  /*12ef0*/  ULOP3.LUT UR6, URZ, UR9, URZ, 0x33, !UPT ;  /* 0x000000093f067292 */ /* 0x000fe4000f8e333f */
[----:B------:R-:W-:Y:S01]  /*12f00*/  UIADD3 UR7, UR31, UR7, URZ ;  /* 0x000000071f077290 */ /* 0x000fe2000fffe03f */
[C---:B0-----:R-:W-:Y:S02]  /*12f10*/  LOP3.LUT P4, RZ, R2.reuse, 0x7f, RZ, 0xc0, !PT ;  /* 0x0000007f02ff7812 */ /* 0x041fe4000788c0ff */
[----:B------:R-:W-:-:S04]  /*12f20*/  LOP3.LUT P0, RZ, R2, 0x1f, RZ, 0xc0, !PT ;  /* 0x0000001f02ff7812 */ /* 0x000fc8000780c0ff */
[----:B------:R-:W-:-:S13]  /*12f30*/  PLOP3.LUT P0, PT, P0, P4, PT, 0x8a, 0x0 ;  /* 0x000000000000781c */ /* 0x000fda0000709172 */
.L_x_293:
[----:B------:R-:W-:-:S03]  /*12f40*/  UMOV UR8, 0xffffffff ;  /* 0xffffffff00087882 */ /* 0x000fc60000000000 */
[----:B------:R-:W-:Y:S05]  /*12f50*/  BRA.DIV UR8, `(.L_x_282) ;  /* 0x0000000e08b87947 */ /* 0x000fea000b800000 */
[----:B------:R-:W-:-:S13]  /*12f60*/  ELECT P1, URZ, PT ;  /* 0x00000000003f782f */ /* 0x000fda0003820000 */
.L_x_302:
[----:B------:R-:W0:Y:S01]  /*12f70*/  LDC R2, c[0x0][0x28c] ;  /* 0x0000a300ff027b82 */ /* 0x000e220000000800 */
[----:B------:R-:W-:Y:S01]  /*12f80*/  BSSY B1, `(.L_x_283) ;  /* 0x0000044000017945 */ /* 0x000fe20003800000 */
[----:B0-----:R-:W-:-:S13]  /*12f90*/  ISETP.LT.OR P1, PT, R2, 0x1, !P1 ;  /* 0x000000010200780c */ /* 0x001fda0004f21670 */
[----:B------:R-:W-:Y:S05]  /*12fa0*/  @P1 BRA `(.L_x_284) ;  /* 0x0000000400041947 */ /* 0x000fea0003800000 */
[----:B------:R-:W-:Y:S02]  /*12fb0*/  IMAD.SHL.U32 R9, R5, 0x80, RZ ;  /* 0x0000008005097824 */ /* 0x000fe400078e00ff */
[----:B------:R-:W-:Y:S02]  /*12fc0*/  IMAD R14, R7, 0xf0, RZ ;  /* 0x000000f0070e7824 */ /* 0x000fe400078e02ff */
[----:B------:R-:W-:Y:S02]  /*12fd0*/  IMAD.MOV.U32 R16, RZ, RZ, RZ ;  /* 0x000000ffff107224 */ /* 0x000fe400078e00ff */
[----:B------:R-:W-:Y:S02]  /*12fe0*/  IMAD.MOV.U32 R2, RZ, RZ, R10 ;  /* 0x000000ffff027224 */ /* 0x000fe400078e000a */
[----:B------:R-:W-:Y:S02]  /*12ff0*/  IMAD.MOV.U32 R3, RZ, RZ, R8 ;  /* 0x000000ffff037224 */ /* 0x000fe400078e0008 */
[----:B------:R-:W-:-:S07]  /*13000*/  IMAD.MOV.U32 R4, RZ, RZ, R0 ;  /* 0x000000ffff047224 */ /* 0x000fce00078e0000 */
.L_x_288:
[----:B------:R-:W0:Y:S01]  /*13010*/  S2R R12, SR_CgaCtaId ;  /* 0x00000000000c7919 */ /* 0x000e220000008800 */
[----:B------:R-:W-:Y:S01]  /*13020*/  MOV R5, 0x400 ;  /* 0x0000040000057802 */ /* 0x000fe20000000f00 */
[----:B------:R-:W1:Y:S03]  /*13030*/  @!P4 LDC R7, c[0x0][0x500] ;  /* 0x00014000ff07cb82 */ /* 0x000e660000000800 */
[----:B0-----:R-:W-:Y:S02]  /*13040*/  LEA R15, R12, R5, 0x18 ;  /* 0x000000050c0f7211 */ /* 0x001fe400078ec0ff */
[----:B------:R-:W-:-:S03]  /*13050*/  SHF.L.U32 R5, R3, 0x1f, RZ ;  /* 0x0000001f03057819 */ /* 0x000fc600000006ff */
[----:B------:R-:W-:-:S04]  /*13060*/  IMAD R12, R4, 0x8, R15 ;  /* 0x00000008040c7824 */ /* 0x000fc800078e020f */
[----:B------:R-:W0:Y:S02]  /*13070*/  SYNCS.PHASECHK.TRANS64.TRYWAIT P1, [R12+URZ+0x10], R5 ;  /* 0x000010050c0075a7 */ /* 0x000e24000802017f */
[----:B01----:R-:W-:Y:S05]  /*13080*/  @!P1 BRA `(.L_x_285) ;  /* 0x0000000c008c9947 */ /* 0x003fea0003800000 */
.L_x_303:
[----:B------:R-:W-:Y:S01]  /*13090*/  UPRMT UR8, UR13, 0x9910, URZ ;  /* 0x000099100d087896 */ /* 0x000fe2000800003f */
[----:B------:R1:W-:Y:S03]  /*130a0*/  @!P4 SYNCS.ARRIVE.TRANS64 RZ, [R12+URZ], R7 ;  /* 0x000000070cffc9a7 */ /* 0x0003e6000800003f */
[----:B------:R-:W-:-:S06]  /*130b0*/  UISETP.NE.AND UP0, UPT, UR8, 0x2, UPT ;  /* 0x000000020800788c */ /* 0x000fcc000bf05270 */
[----:B------:R-:W-:-:S13]  /*130c0*/  PLOP3.LUT P1, PT, PT, PT, UP0, 0x80, 0x0 ;  /* 0x000000000000781c */ /* 0x000fda0003f2f008 */
[----:B-1----:R-:W-:Y:S05]  /*130d0*/  @P1 BRA `(.L_x_286) ;  /* 0x0000000000041947 */ /* 0x002fea0003800000 */
[----:B------:R-:W-:Y:S01]  /*130e0*/  BPT.TRAP 0x1 ;  /* 0x000000040000795c */ /* 0x000fe20000300000 */
.L_x_286:
[----:B------:R-:W-:Y:S05]  /*130f0*/  @P0 BRA `(.L_x_287) ;  /* 0x0000000000040947 */ /* 0x000fea0003800000 */
[----:B------:R-:W-:Y:S01]  /*13100*/  BPT.TRAP 0x1 ;  /* 0x000000040000795c */ /* 0x000fe20000300000 */
.L_x_287:
[--C-:B0-----:R-:W-:Y:S01]  /*13110*/  IMAD R5, R4, 0x8000, R15.reuse ;  /* 0x0000800004057824 */ /* 0x101fe200078e020f */
[----:B------:R-:W-:Y:S01]  /*13120*/  R2UR UR34, R16 ;  /* 0x00000000102272ca */ /* 0x000fe200000e0000 */
[----:B------:R-:W-:Y:S01]  /*13130*/  IMAD R15, R4, 0xf000, R15 ;  /* 0x0000f000040f7824 */ /* 0x000fe200078e020f */
[----:B------:R-:W-:Y:S01]  /*13140*/  R2UR UR33, R12 ;  /* 0x000000000c2172ca */ /* 0x000fe200000e0000 */
[----:B------:R-:W-:Y:S01]  /*13150*/  VIADD R2, R2, 0xffffffff ;  /* 0xffffffff02027836 */ /* 0x000fe20000000000 */
[----:B------:R-:W-:Y:S01]  /*13160*/  R2UR UR24, R5 ;  /* 0x00000000051872ca */ /* 0x000fe200000e0000 */
[----:B------:R-:W-:Y:S01]  /*13170*/  UIADD3 UR14, UP0, UR38, 0xf0, URZ ;  /* 0x000000f0260e7890 */ /* 0x000fe2000ff1e03f */
[----:B------:R-:W-:Y:S01]  /*13180*/  R2UR UR8, R15 ;  /* 0x000000000f0872ca */ /* 0x000fe200000e0000 */
[----:B------:R-:W-:Y:S01]  /*13190*/  UIADD3 UR40, UP1, UR38, 0x1f0, URZ ;  /* 0x000001f026287890 */ /* 0x000fe2000ff3e03f */
[----:B------:R-:W-:Y:S01]  /*131a0*/  R2UR UR36, R6 ;  /* 0x00000000062472ca */ /* 0x000fe200000e0000 */
[----:B------:R-:W-:Y:S01]  /*131b0*/  UIADD3.X UR15, URZ, UR39, URZ, UP0, !UPT ;  /* 0x000000273f0f7290 */ /* 0x000fe200087fe43f */
[----:B------:R-:W-:Y:S01]  /*131c0*/  R2UR UR35, R9 ;  /* 0x00000000092372ca */ /* 0x000fe200000e0000 */
[----:B------:R-:W-:Y:S01]  /*131d0*/  UIADD3.X UR41, URZ, UR39, URZ, UP1, !UPT ;  /* 0x000000273f297290 */ /* 0x000fe20008ffe43f */
[----:B------:R-:W-:Y:S01]  /*131e0*/  R2UR UR19, R14 ;  /* 0x000000000e1372ca */ /* 0x000fe200000e0000 */
[----:B------:R-:W-:Y:S01]  /*131f0*/  UIADD3 UR26, UR34, 0x80, URZ ;  /* 0x00000080221a7890 */ /* 0x000fe2000fffe03f */
[----:B------:R-:W-:Y:S01]  /*13200*/  ISETP.GT.AND P2, PT, R2, 0x1, PT ;  /* 0x000000010200780c */ /* 0x000fe20003f44270 */
[----:B------:R-:W-:Y:S01]  /*13210*/  VIADD R4, R4, 0x1 ;  /* 0x0000000104047836 */ /* 0x000fe20000000000 */
[----:B------:R-:W-:Y:S01]  /*13220*/  UMOV UR22, 0x0 ;  /* 0x0000000000167882 */ /* 0x000fe20000000000 */
[----:B------:R-:W-:Y:S01]  /*13230*/  UIADD3 UR32, UR24, 0x100, URZ ;  /* 0x0000010018207890 */ /* 0x000fe2000fffe03f */
[----:B------:R-:W-:Y:S01]  /*13240*/  VIADD R16, R16, 0x100 ;  /* 0x0000010010107836 */ /* 0x000fe20000000000 */
[----:B------:R-:W-:Y:S01]  /*13250*/  UIADD3 UR24, UR24, 0x4100, URZ ;  /* 0x0000410018187890 */ /* 0x000fe2000fffe03f */
[----:B------:R-:W-:Y:S01]  /*13260*/  ISETP.NE.AND P1, PT, R4, 0x2, PT ;  /* 0x000000020400780c */ /* 0x000fe20003f25270 */
[----:B------:R-:W-:-:S02]  /*13270*/  UIADD3 UR16, UR8, 0x10100, URZ ;  /* 0x0001010008107890 */ /* 0x000fc4000fffe03f */
[----:B------:R-:W-:Y:S01]  /*13280*/  UIADD3 UR8, UR8, 0x17900, URZ ;  /* 0x0001790008087890 */ /* 0x000fe2000fffe03f */
[----:B------:R-:W-:Y:S01]  /*13290*/  SEL R12, RZ, 0x1, P1 ;  /* 0x00000001ff0c7807 */ /* 0x000fe20000800000 */
[----:B------:R-:W-:Y:S01]  /*132a0*/  UMOV UR23, 0x10000000 ;  /* 0x1000000000177882 */ /* 0x000fe20000000000 */
[----:B------:R-:W-:Y:S01]  /*132b0*/  UMOV UR25, UR33 ;  /* 0x0000002100197c82 */ /* 0x000fe20008000000 */
[----:B------:R-:W-:Y:S01]  /*132c0*/  UMOV UR28, UR36 ;  /* 0x00000024001c7c82 */ /* 0x000fe20008000000 */
[----:B------:R-:W-:Y:S01]  /*132d0*/  UMOV UR27, UR35 ;  /* 0x00000023001b7c82 */ /* 0x000fe20008000000 */
[----:B------:R-:W-:Y:S01]  /*132e0*/  UMOV UR17, UR33 ;  /* 0x0000002100117c82 */ /* 0x000fe20008000000 */
[----:B------:R-:W-:Y:S01]  /*132f0*/  UMOV UR18, UR34 ;  /* 0x0000002200127c82 */ /* 0x000fe20008000000 */
[----:B------:R-:W-:Y:S01]  /*13300*/  UMOV UR20, UR36 ;  /* 0x0000002400147c82 */ /* 0x000fe20008000000 */
[----:B------:R0:W-:Y:S01]  /*13310*/  UTMALDG.3D [UR32], [UR14], desc[UR22] ;  /* 0x000016200e0075b4 */ /* 0x0001e20008011000 */
[----:B------:R-:W-:Y:S01]  /*13320*/  UMOV UR9, UR33 ;  /* 0x0000002100097c82 */ /* 0x000fe20008000000 */
[----:B------:R-:W-:Y:S01]  /*13330*/  UMOV UR11, UR19 ;  /* 0x00000013000b7c82 */ /* 0x000fe20008000000 */
[----:B------:R-:W-:Y:S01]  /*13340*/  UMOV UR12, UR36 ;  /* 0x00000024000c7c82 */ /* 0x000fe20008000000 */
[----:B------:R-:W-:Y:S01]  /*13350*/  UMOV UR10, UR26 ;  /* 0x0000001a000a7c82 */ /* 0x000fe20008000000 */
[----:B------:R-:W-:-:S02]  /*13360*/  LOP3.LUT R3, R3, R12, RZ, 0x3c, !PT ;  /* 0x0000000c03037212 */ /* 0x000fc400078e3cff */
[----:B------:R-:W-:Y:S01]  /*13370*/  SEL R4, R4, RZ, P1 ;  /* 0x000000ff04047207 */ /* 0x000fe20000800000 */
[----:B------:R0:W-:Y:S01]  /*13380*/  UTMALDG.3D [UR24], [UR14], desc[UR22] ;  /* 0x000016180e0075b4 */ /* 0x0001e20008011000 */
[----:B------:R0:W-:Y:S01]  /*13390*/  UTMALDG.3D [UR16], [UR40], desc[UR22] ;  /* 0x00001610280075b4 */ /* 0x0001e20008011000 */
[----:B------:R0:W-:Y:S02]  /*133a0*/  UTMALDG.3D [UR8], [UR40], desc[UR22] ;  /* 0x00001608280075b4 */ /* 0x0001e40008011000 */
[----:B0-----:R-:W-:Y:S05]  /*133b0*/  @P2 BRA `(.L_x_288) ;  /* 0xfffffffc00142947 */ /* 0x001fea000383ffff */
.L_x_284:
[----:B------:R-:W-:Y:S05]  /*133c0*/  BSYNC B1 ;  /* 0x0000000000017941 */ /* 0x000fea0003800000 */
.L_x_283:
[----:B------:R-:W2:Y:S01]  /*133d0*/  LDL.LU R18, [R1+0x48] ;  /* 0x0000480001127983 */ /* 0x000ea20000300800 */
[----:B------:R-:W-:Y:S01]  /*133e0*/  LOP3.LUT P2, RZ, R11, 0xff, RZ, 0xc0, !PT ;  /* 0x000000ff0bff7812 */ /* 0x000fe2000784c0ff */
[C---:B------:R-:W-:Y:S01]  /*133f0*/  IMAD.IADD R0, R13.reuse, 0x1, R0 ;  /* 0x000000010d007824 */ /* 0x040fe200078e0200 */
[----:B------:R-:W-:Y:S01]  /*13400*/  ULDC.64 UR8, c[0x0][0x650] ;  /* 0x0001940000087ab9 */ /* 0x000fe20000000a00 */
[----:B------:R-:W3:Y:S01]  /*13410*/  LDL.LU R17, [R1+0x4c] ;  /* 0x00004c0001117983 */ /* 0x000ee20000300800 */
[----:B------:R-:W-:Y:S01]  /*13420*/  BSSY B1, `(.L_x_289) ;  /* 0x000006f000017945 */ /* 0x000fe20003800000 */
[----:B------:R-:W-:Y:S01]  /*13430*/  IMAD.MOV.U32 R5, RZ, RZ, -0x1 ;  /* 0xffffffffff057424 */ /* 0x000fe200078e00ff */
[----:B------:R-:W-:Y:S01]  /*13440*/  ISETP.GT.U32.AND P1, PT, R0, 0x1, PT ;  /* 0x000000010000780c */ /* 0x000fe20003f24070 */
[----:B------:R-:W-:Y:S01]  /*13450*/  IMAD.MOV.U32 R7, RZ, RZ, -0x1 ;  /* 0xffffffffff077424 */ /* 0x000fe200078e00ff */
[----:B------:R-:W-:Y:S01]  /*13460*/  SHF.R.U32.HI R2, RZ, 0x1, R0 ;  /* 0x00000001ff027819 */ /* 0x000fe20000011600 */
[----:B------:R-:W-:Y:S01]  /*13470*/  IMAD.MOV.U32 R6, RZ, RZ, -0x1 ;  /* 0xffffffffff067424 */ /* 0x000fe200078e00ff */
[----:B------:R-:W-:-:S02]  /*13480*/  ISETP.LT.U32.AND P1, PT, R13, 0x2, P1 ;  /* 0x000000020d00780c */ /* 0x000fc40000f21070 */
[----:B------:R-:W-:Y:S01]  /*13490*/  LOP3.LUT R2, R2, 0x1, RZ, 0xc0, !PT ;  /* 0x0000000102027812 */ /* 0x000fe200078ec0ff */
[----:B------:R-:W0:Y:S01]  /*134a0*/  @P2 S2R R4, SR_CgaCtaId ;  /* 0x0000000000042919 */ /* 0x000e220000008800 */
[----:B------:R-:W-:Y:S02]  /*134b0*/  @P2 MOV R3, 0x400 ;  /* 0x0000040000032802 */ /* 0x000fe40000000f00 */
[----:B------:R-:W-:Y:S02]  /*134c0*/  LOP3.LUT R0, R0, 0x1, RZ, 0xc0, !PT ;  /* 0x0000000100007812 */ /* 0x000fe400078ec0ff */
[----:B------:R-:W-:Y:S02]  /*134d0*/  PRMT R11, RZ, 0x7610, R11 ;  /* 0x00007610ff0b7816 */ /* 0x000fe4000000000b */
[----:B0-----:R-:W-:-:S04]  /*134e0*/  @P2 LEA R3, R4, R3, 0x18 ;  /* 0x0000000304032211 */ /* 0x001fc800078ec0ff */
[----:B------:R0:W-:Y:S01]  /*134f0*/  @P2 SYNCS.ARRIVE.TRANS64.A1T0 RZ, [R3+URZ+0x38], RZ ;  /* 0x000038ff03ff29a7 */ /* 0x0001e2000810003f */
[----:B------:R-:W-:-:S04]  /*13500*/  ISETP.NE.U32.AND P2, PT, R2, 0x1, PT ;  /* 0x000000010200780c */ /* 0x000fc80003f45070 */
[----:B------:R-:W-:Y:S02]  /*13510*/  ISETP.GT.U32.AND P2, PT, R13, 0x1, !P2 ;  /* 0x000000010d00780c */ /* 0x000fe40005744070 */
[----:B0-----:R-:W-:Y:S02]  /*13520*/  SEL R3, RZ, 0x1, !P1 ;  /* 0x00000001ff037807 */ /* 0x001fe40004800000 */
[----:B------:R-:W-:-:S04]  /*13530*/  SEL R2, RZ, 0x1, !P2 ;  /* 0x00000001ff027807 */ /* 0x000fc80005000000 */
[----:B------:R-:W-:Y:S02]  /*13540*/  LOP3.LUT R8, R2, R8, R3, 0x96, !PT ;  /* 0x0000000802087212 */ /* 0x000fe400078e9603 */
[----:B------:R-:W-:Y:S02]  /*13550*/  PRMT R2, RZ, 0x7610, R2 ;  /* 0x00007610ff027816 */ /* 0x000fe40000000002 */
[----:B---3--:R-:W-:-:S04]  /*13560*/  IADD3 R17, P5, R17, UR30, RZ ;  /* 0x0000001e11117c10 */ /* 0x008fc8000ffbe0ff */
[----:B--2---:R-:W-:Y:S01]  /*13570*/  IADD3.X R18, R18, UR7, RZ, P5, !PT ;  /* 0x0000000712127c10 */ /* 0x004fe2000affe4ff */
[----:B------:R0:W-:Y:S01]  /*13580*/  STL [R1+0x4c], R17 ;  /* 0x00004c1101007387 */ /* 0x0001e20000100800 */
[----:B------:R-:W-:-:S03]  /*13590*/  ISETP.GE.U32.AND P5, PT, R17, UR8, PT ;  /* 0x0000000811007c0c */ /* 0x000fc6000bfa6070 */
[----:B------:R0:W-:Y:S01]  /*135a0*/  STL [R1+0x48], R18 ;  /* 0x0000481201007387 */ /* 0x0001e20000100800 */
[----:B------:R-:W-:-:S13]  /*135b0*/  ISETP.GE.U32.AND.EX P1, PT, R18, UR9, PT, P5 ;  /* 0x0000000912007c0c */ /* 0x000fda000bf26150 */
[----:B0-----:R-:W-:Y:S05]  /*135c0*/  @P1 BRA `(.L_x_290) ;  /* 0x0000000400501947 */ /* 0x001fea0003800000 */
[----:B------:R-:W-:Y:S01]  /*135d0*/  ULDC.64 UR8, c[0x0][0x628] ;  /* 0x00018a0000087ab9 */ /* 0x000fe20000000a00 */
[----:B------:R-:W0:Y:S01]  /*135e0*/  S2R R12, SR_CTAID.X ;  /* 0x00000000000c7919 */ /* 0x000e220000002500 */
[----:B------:R-:W-:Y:S01]  /*135f0*/  ISETP.NE.U32.AND P1, PT, RZ, UR8, PT ;  /* 0x00000008ff007c0c */ /* 0x000fe2000bf25070 */
[----:B------:R-:W-:Y:S01]  /*13600*/  ULDC UR11, c[0x0][0x630] ;  /* 0x00018c00000b7ab9 */ /* 0x000fe20000000800 */
[----:B------:R-:W-:Y:S01]  /*13610*/  IMAD.MOV.U32 R2, RZ, RZ, R17 ;  /* 0x000000ffff027224 */ /* 0x000fe200078e0011 */
[----:B------:R-:W1:Y:S01]  /*13620*/  S2R R9, SR_CTAID.Y ;  /* 0x0000000000097919 */ /* 0x000e620000002600 */
[----:B------:R-:W-:Y:S01]  /*13630*/  ISETP.NE.AND.EX P1, PT, RZ, UR9, PT, P1 ;  /* 0x00000009ff007c0c */ /* 0x000fe2000bf25310 */
[----:B------:R-:W-:-:S12]  /*13640*/  IMAD.MOV.U32 R3, RZ, RZ, R18 ;  /* 0x000000ffff037224 */ /* 0x000fd800078e0012 */
[----:B------:R-:W-:Y:S05]  /*13650*/  @!P1 BRA `(.L_x_291) ;  /* 0x0000000000289947 */ /* 0x000fea0003800000 */
[----:B------:R-:W-:Y:S02]  /*13660*/  ULDC UR10, c[0x0][0x634] ;  /* 0x00018d00000a7ab9 */ /* 0x000fe40000000800 */
[----:B------:R-:W-:-:S05]  /*13670*/  IADD3 R7, P1, R17, UR10, RZ ;  /* 0x0000000a11077c10 */ /* 0x000fca000ff3e0ff */
[----:B------:R-:W-:-:S04]  /*13680*/  IMAD.X R15, RZ, RZ, R18, P1 ;  /* 0x000000ffff0f7224 */ /* 0x000fc800008e0612 */
[----:B------:R-:W-:-:S04]  /*13690*/  IMAD.WIDE.U32 R4, R15, UR8, RZ ;  /* 0x000000080f047c25 */ /* 0x000fc8000f8e00ff */
[----:B------:R-:W-:-:S04]  /*136a0*/  IMAD.WIDE.U32 R4, P1, R7, UR9, R4 ;  /* 0x0000000907047c25 */ /* 0x000fc8000f820004 */
[----:B------:R-:W-:-:S04]  /*136b0*/  IMAD.WIDE.U32 R6, R7, UR8, RZ ;  /* 0x0000000807067c25 */ /* 0x000fc8000f8e00ff */
[----:B------:R-:W-:Y:S01]  /*136c0*/  IMAD.X R3, RZ, RZ, RZ, P1 ;  /* 0x000000ffff037224 */ /* 0x000fe200008e06ff */
[----:B------:R-:W-:Y:S01]  /*136d0*/  IADD3 RZ, P1, R7, R4, RZ ;  /* 0x0000000407ff7210 */ /* 0x000fe20007f3e0ff */
[----:B------:R-:W-:-:S04]  /*136e0*/  IMAD.MOV.U32 R2, RZ, RZ, R5 ;  /* 0x000000ffff027224 */ /* 0x000fc800078e0005 */
[----:B------:R-:W-:-:S08]  /*136f0*/  IMAD.WIDE.U32.X R2, R15, UR9, R2, P1 ;  /* 0x000000090f027c25 */ /* 0x000fd000088e0402 */
.L_x_291:
[--C-:B------:R-:W-:Y:S01]  /*13700*/  SHF.R.U64 R6, R2, UR11, R3.reuse ;  /* 0x0000000b02067c19 */ /* 0x100fe20008001203 */
[----:B------:R-:W-:Y:S01]  /*13710*/  ULDC.64 UR8, c[0x0][0x620] ;  /* 0x0001880000087ab9 */ /* 0x000fe20000000a00 */
[----:B------:R-:W-:Y:S01]  /*13720*/  SHF.R.U32.HI R2, RZ, UR11, R3 ;  /* 0x0000000bff027c19 */ /* 0x000fe20008011603 */
[----:B------:R-:W-:Y:S01]  /*13730*/  IMAD.MOV.U32 R3, RZ, RZ, R18 ;  /* 0x000000ffff037224 */ /* 0x000fe200078e0012 */
[----:B------:R-:W-:Y:S01]  /*13740*/  IADD3 R5, P1, RZ, -R6, RZ ;  /* 0x80000006ff057210 */ /* 0x000fe20007f3e0ff */
[----:B------:R-:W2:Y:S01]  /*13750*/  LDC R19, c[0x0][0x144] ;  /* 0x00005100ff137b82 */ /* 0x000ea20000000800 */
[----:B0-----:R-:W-:Y:S01]  /*13760*/  I2FP.F32.U32 R7, R12 ;  /* 0x0000000c00077245 */ /* 0x001fe20000201000 */
[----:B------:R-:W-:Y:S01]  /*13770*/  ULDC.64 UR14, c[0x0][0x640] ;  /* 0x00019000000e7ab9 */ /* 0x000fe20000000a00 */
[----:B------:R-:W-:Y:S01]  /*13780*/  ULDC UR10, c[0x0][0x608] ;  /* 0x00018200000a7ab9 */ /* 0x000fe20000000800 */
[----:B------:R-:W-:Y:S01]  /*13790*/  IMAD.X R2, RZ, RZ, ~R2, P1 ;  /* 0x000000ffff027224 */ /* 0x000fe200008e0e02 */
[----:B------:R-:W-:-:S03]  /*137a0*/  ISETP.NE.U32.AND P1, PT, RZ, UR14, PT ;  /* 0x0000000eff007c0c */ /* 0x000fc6000bf25070 */
[----:B------:R-:W-:Y:S01]  /*137b0*/  IMAD R4, R2, UR8, RZ ;  /* 0x0000000802047c24 */ /* 0x000fe2000f8e02ff */
[----:B------:R-:W0:Y:S01]  /*137c0*/  LDC R16, c[0x0][0x148] ;  /* 0x00005200ff107b82 */ /* 0x000e220000000800 */
[----:B------:R-:W-:Y:S01]  /*137d0*/  IMAD.MOV.U32 R2, RZ, RZ, R17 ;  /* 0x000000ffff027224 */ /* 0x000fe200078e0011 */
[----:B------:R-:W-:-:S03]  /*137e0*/  ISETP.NE.AND.EX P1, PT, RZ, UR15, PT, P1 ;  /* 0x0000000fff007c0c */ /* 0x000fc6000bf25310 */
[----:B------:R-:W-:Y:S01]  /*137f0*/  IMAD.WIDE.U32 R2, R5, UR8, R2 ;  /* 0x0000000805027c25 */ /* 0x000fe2000f8e0002 */
[----:B------:R-:W-:-:S03]  /*13800*/  ULDC UR8, c[0x0][0x150] ;  /* 0x0000540000087ab9 */ /* 0x000fc60000000800 */
[----:B------:R-:W-:Y:S02]  /*13810*/  IMAD R5, R5, UR9, R4 ;  /* 0x0000000905057c24 */ /* 0x000fe4000f8e0204 */
[----:B------:R-:W-:Y:S01]  /*13820*/  FMUL R4, R7, UR8 ;  /* 0x0000000807047c20 */ /* 0x000fe20008400000 */
[----:B------:R-:W-:Y:S01]  /*13830*/  ULDC UR8, c[0x0][0x618] ;  /* 0x0001860000087ab9 */ /* 0x000fe20000000800 */
[----:B------:R-:W-:Y:S01]  /*13840*/  ULDC UR9, c[0x0][0x154] ;  /* 0x0000550000097ab9 */ /* 0x000fe20000000800 */
[----:B------:R-:W-:-:S03]  /*13850*/  IMAD.IADD R3, R3, 0x1, R5 ;  /* 0x0000000103037824 */ /* 0x000fc600078e0205 */
[----:B------:R-:W3:Y:S02]  /*13860*/  F2I.U32.TRUNC.NTZ R4, R4 ;  /* 0x0000000400047305 */ /* 0x000ee4000020f000 */
[----:B------:R-:W-:Y:S02]  /*13870*/  SHF.R.U64 R7, R2, UR8, R3 ;  /* 0x0000000802077c19 */ /* 0x000fe40008001203 */
[----:B-1----:R-:W-:-:S05]  /*13880*/  I2FP.F32.U32 R2, R9 ;  /* 0x0000000900027245 */ /* 0x002fca0000201000 */
[----:B------:R-:W-:Y:S01]  /*13890*/  FMUL R5, R2, UR9 ;  /* 0x0000000902057c20 */ /* 0x000fe20008400000 */
[----:B------:R-:W-:Y:S01]  /*138a0*/  SHF.R.U32.HI R2, RZ, UR8, R3 ;  /* 0x00000008ff027c19 */ /* 0x000fe20008011603 */
[----:B------:R-:W-:Y:S02]  /*138b0*/  ULDC UR8, c[0x0][0x658] ;  /* 0x0001960000087ab9 */ /* 0x000fe40000000800 */
[----:B------:R1:W4:Y:S01]  /*138c0*/  F2I.U32.TRUNC.NTZ R18, R5 ;  /* 0x0000000500127305 */ /* 0x000322000020f000 */
[----:B------:R-:W-:Y:S01]  /*138d0*/  SHF.R.U64 R15, R7, UR10, R2 ;  /* 0x0000000a070f7c19 */ /* 0x000fe20008001202 */
[----:B---3--:R-:W-:Y:S01]  /*138e0*/  IMAD.MOV R4, RZ, RZ, -R4 ;  /* 0x000000ffff047224 */ /* 0x008fe200078e0a04 */
[----:B------:R-:W-:-:S03]  /*138f0*/  SHF.R.U32.HI R2, RZ, UR10, R2 ;  /* 0x0000000aff027c19 */ /* 0x000fc60008011602 */
[----:B--2---:R-:W-:Y:S01]  /*13900*/  IMAD R12, R19, R4, R12 ;  /* 0x00000004130c7224 */ /* 0x004fe200078e020c */
[--C-:B------:R-:W-:Y:S02]  /*13910*/  SHF.R.U64 R14, R15, UR8, R2.reuse ;  /* 0x000000080f0e7c19 */ /* 0x100fe40008001202 */
[----:B------:R-:W-:-:S03]  /*13920*/  SHF.R.U32.HI R17, RZ, UR8, R2 ;  /* 0x00000008ff117c19 */ /* 0x000fc60008011602 */
[----:B------:R-:W-:Y:S02]  /*13930*/  IMAD.MOV.U32 R2, RZ, RZ, R14 ;  /* 0x000000ffff027224 */ /* 0x000fe400078e000e */
[----:B------:R-:W-:Y:S01]  /*13940*/  IMAD.MOV.U32 R3, RZ, RZ, R17 ;  /* 0x000000ffff037224 */ /* 0x000fe200078e0011 */
[----:B01--4-:R-:W-:Y:S06]  /*13950*/  @!P1 BRA `(.L_x_292) ;  /* 0x0000000000289947 */ /* 0x013fec0003800000 */
[----:B------:R-:W-:Y:S02]  /*13960*/  ULDC UR8, c[0x0][0x64c] ;  /* 0x0001930000087ab9 */ /* 0x000fe40000000800 */
[----:B------:R-:W-:-:S05]  /*13970*/  IADD3 R3, P1, R14, UR8, RZ ;  /* 0x000000080e037c10 */ /* 0x000fca000ff3e0ff */
[----:B------:R-:W-:-:S04]  /*13980*/  IMAD.X R17, RZ, RZ, R17, P1 ;  /* 0x000000ffff117224 */ /* 0x000fc800008e0611 */
[----:B------:R-:W-:-:S04]  /*13990*/  IMAD.WIDE.U32 R4, R17, UR14, RZ ;  /* 0x0000000e11047c25 */ /* 0x000fc8000f8e00ff */
[----:B------:R-:W-:-:S04]  /*139a0*/  IMAD.WIDE.U32 R4, P1, R3, UR15, R4 ;  /* 0x0000000f03047c25 */ /* 0x000fc8000f820004 */
[----:B------:R-:W-:-:S04]  /*139b0*/  IMAD.WIDE.U32 R2, R3, UR14, RZ ;  /* 0x0000000e03027c25 */ /* 0x000fc8000f8e00ff */
[----:B------:R-:W-:Y:S01]  /*139c0*/  IMAD.MOV.U32 R2, RZ, RZ, R5 ;  /* 0x000000ffff027224 */ /* 0x000fe200078e0005 */
[----:B------:R-:W-:Y:S01]  /*139d0*/  IADD3 RZ, P2, R3, R4, RZ ;  /* 0x0000000403ff7210 */ /* 0x000fe20007f5e0ff */
[----:B------:R-:W-:-:S04]  /*139e0*/  IMAD.X R3, RZ, RZ, RZ, P1 ;  /* 0x000000ffff037224 */ /* 0x000fc800008e06ff */
[----:B------:R-:W-:-:S08]  /*139f0*/  IMAD.WIDE.U32.X R2, R17, UR15, R2, P2 ;  /* 0x0000000f11027c25 */ /* 0x000fd000090e0402 */
.L_x_292:
[----:B------:R-:W-:Y:S01]  /*13a00*/  ULDC UR8, c[0x0][0x648] ;  /* 0x0001920000087ab9 */ /* 0x000fe20000000800 */
[----:B------:R-:W-:Y:S01]  /*13a10*/  LOP3.LUT R15, R15, UR6, RZ, 0xc0, !PT ;  /* 0x000000060f0f7c12 */ /* 0x000fe2000f8ec0ff */
[----:B------:R-:W-:Y:S01]  /*13a20*/  IMAD.MOV R18, RZ, RZ, -R18 ;  /* 0x000000ffff127224 */ /* 0x000fe200078e0a12 */
[----:B------:R-:W-:Y:S01]  /*13a30*/  SHF.R.U64 R2, R2, UR8, R3 ;  /* 0x0000000802027c19 */ /* 0x000fe20008001203 */
[----:B------:R-:W-:Y:S01]  /*13a40*/  ULDC UR8, c[0x0][0x638] ;  /* 0x00018e0000087ab9 */ /* 0x000fe20000000800 */
[----:B------:R-:W-:Y:S01]  /*13a50*/  LOP3.LUT R5, R7, UR4, RZ, 0xc0, !PT ;  /* 0x0000000407057c12 */ /* 0x000fe2000f8ec0ff */
[----:B------:R-:W-:Y:S01]  /*13a60*/  @P3 IMAD R12, R16, R18, R9 ;  /* 0x00000012100c3224 */ /* 0x000fe200078e0209 */
[----:B------:R-:W-:Y:S01]  /*13a70*/  ULDC UR9, c[0x0][0x610] ;  /* 0x0001840000097ab9 */ /* 0x000fe20000000800 */
[----:B------:R-:W-:Y:S02]  /*13a80*/  IMAD.MOV R3, RZ, RZ, -R2 ;  /* 0x000000ffff037224 */ /* 0x000fe400078e0a02 */
[----:B------:R-:W-:-:S02]  /*13a90*/  IMAD R15, R2, UR5, R15 ;  /* 0x00000005020f7c24 */ /* 0x000fc4000f8e020f */
[----:B------:R-:W-:Y:S01]  /*13aa0*/  IMAD R14, R3, UR8, R14 ;  /* 0x00000008030e7c24 */ /* 0x000fe2000f8e020e */
[----:B------:R-:W-:Y:S01]  /*13ab0*/  ULDC UR8, c[0x0][0x600] ;  /* 0x0001800000087ab9 */ /* 0x000fe20000000800 */
[----:B------:R-:W-:Y:S02]  /*13ac0*/  IMAD R12, R15, UR9, R12 ;  /* 0x000000090f0c7c24 */ /* 0x000fe4000f8e020c */
[----:B------:R-:W-:Y:S02]  /*13ad0*/  IMAD R5, R14, UR8, R5 ;  /* 0x000000080e057c24 */ /* 0x000fe4000f8e0205 */
[----:B------:R-:W-:-:S03]  /*13ae0*/  IMAD.MOV.U32 R2, RZ, RZ, 0x1 ;  /* 0x00000001ff027424 */ /* 0x000fc600078e00ff */
[----:B------:R-:W-:Y:S02]  /*13af0*/  SEL R7, R5, R12, !P3 ;  /* 0x0000000c05077207 */ /* 0x000fe40005800000 */
[----:B------:R-:W-:-:S07]  /*13b00*/  SEL R5, R12, R5, !P3 ;  /* 0x000000050c057207 */ /* 0x000fce0005800000 */
.L_x_290:
[----:B------:R-:W-:Y:S05]  /*13b10*/  BSYNC B1 ;  /* 0x0000000000017941 */ /* 0x000fea0003800000 */
.L_x_289:
[----:B------:R-:W-:-:S13]  /*13b20*/  LOP3.LUT P1, RZ, R2, 0xff, RZ, 0xc0, !PT ;  /* 0x000000ff02ff7812 */ /* 0x000fda000782c0ff */
[----:B------:R-:W-:Y:S05]  /*13b30*/  @P1 BRA `(.L_x_293) ;  /* 0xfffffff400001947 */ /* 0x000fea000383ffff */
[----:B------:R-:W-:Y:S05]  /*13b40*/  BSYNC B0 ;  /* 0x0000000000007941 */ /* 0x000fea0003800000 */
.L_x_281:
[----:B------:R-:W-:-:S03]  /*13b50*/  UMOV UR8, 0xffffffff ;  /* 0xffffffff00087882 */ /* 0x000fc60000000000 */
[----:B------:R-:W-:Y:S05]  /*13b60*/  BRA.DIV UR8, `(.L_x_294) ;  /* 0x0000000208e87947 */ /* 0x000fea000b800000 */
[----:B------:R-:W-:-:S13]  /*13b70*/  ELECT P0, URZ, PT ;  /* 0x00000000003f782f */ /* 0x000fda0003800000 */
.L_x_306:
[----:B------:R-:W-:Y:S04]  /*13b80*/  BSSY B0, `(.L_x_295) ;  /* 0x000001c000007945 */ /* 0x000fe80003800000 */
[----:B------:R-:W-:Y:S05]  /*13b90*/  @!P0 BRA `(.L_x_296) ;  /* 0x0000000000688947 */ /* 0x000fea0003800000 */
[----:B------:R-:W2:Y:S02]  /*13ba0*/  LDL R2, [R1+0x40] ;  /* 0x0000400001027983 */ /* 0x000ea40000100800 */
[----:B--2---:R-:W-:-:S13]  /*13bb0*/  R2UR UR8, R2 ;  /* 0x00000000020872ca */ /* 0x004fda00000e0000 */
[----:B------:R-:W-:-:S04]  /*13bc0*/  ULOP3.LUT UR8, UR8, 0x2, URZ, 0xfc, !UPT ;  /* 0x0000000208087892 */ /* 0x000fc8000f8efc3f */
[----:B------:R-:W-:-:S06]  /*13bd0*/  UISETP.NE.AND UP0, UPT, UR8, 0x3, UPT ;  /* 0x000000030800788c */ /* 0x000fcc000bf05270 */
[----:B------:R-:W-:-:S13]  /*13be0*/  PLOP3.LUT P0, PT, PT, PT, UP0, 0x80, 0x0 ;  /* 0x000000000000781c */ /* 0x000fda0003f0f008 */
[----:B------:R-:W-:Y:S05]  /*13bf0*/  @!P0 BRA `(.L_x_297) ;  /* 0x0000000000048947 */ /* 0x000fea0003800000 */
[----:B------:R-:W-:Y:S01]  /*13c00*/  BPT.TRAP 0x1 ;  /* 0x000000040000795c */ /* 0x000fe20000300000 */
.L_x_297:
[----:B------:R-:W0:Y:S01]  /*13c10*/  S2R R3, SR_CgaCtaId ;  /* 0x0000000000037919 */ /* 0x000e220000008800 */
[----:B------:R-:W-:-:S04]  /*13c20*/  MOV R2, 0x400 ;  /* 0x0000040000027802 */ /* 0x000fc80000000f00 */
[----:B0-----:R-:W-:Y:S02]  /*13c30*/  LEA R3, R3, R2, 0x18 ;  /* 0x0000000203037211 */ /* 0x001fe400078ec0ff */
[----:B------:R-:W-:-:S03]  /*13c40*/  SHF.L.U32 R2, R8, 0x1f, RZ ;  /* 0x0000001f08027819 */ /* 0x000fc600000006ff */
[----:B------:R-:W-:-:S04]  /*13c50*/  VIADD R3, R3, 0x10 ;  /* 0x0000001003037836 */ /* 0x000fc80000000000 */
[C---:B------:R-:W-:Y:S02]  /*13c60*/  IMAD R7, R0.reuse, 0x8, R3 ;  /* 0x0000000800077824 */ /* 0x040fe400078e0203 */
[----:B------:R-:W-:Y:S02]  /*13c70*/  VIADD R0, R0, 0x1 ;  /* 0x0000000100007836 */ /* 0x000fe40000000000 */
[----:B------:R-:W0:Y:S03]  /*13c80*/  SYNCS.PHASECHK.TRANS64.TRYWAIT P0, [R7+URZ], R2 ;  /* 0x00000002070075a7 */ /* 0x000e26000800017f */
[----:B------:R-:W-:-:S04]  /*13c90*/  ISETP.NE.AND P1, PT, R0, 0x2, PT ;  /* 0x000000020000780c */ /* 0x000fc80003f25270 */
[----:B------:R-:W-:Y:S02]  /*13ca0*/  SEL R5, RZ, 0x1, P1 ;  /* 0x00000001ff057807 */ /* 0x000fe40000800000 */
[----:B------:R-:W-:Y:S02]  /*13cb0*/  SEL R0, R0, RZ, P1 ;  /* 0x000000ff00007207 */ /* 0x000fe40000800000 */
[----:B------:R-:W-:Y:S01]  /*13cc0*/  LOP3.LUT R5, R8, R5, RZ, 0x3c, !PT ;  /* 0x0000000508057212 */ /* 0x000fe200078e3cff */
[----:B0-----:R-:W-:Y:S06]  /*13cd0*/  @!P0 BRA `(.L_x_298) ;  /* 0x0000000000b08947 */ /* 0x001fec0003800000 */
.L_x_307:
[----:B------:R-:W-:Y:S01]  /*13ce0*/  IMAD R3, R0, 0x8, R3 ;  /* 0x0000000800037824 */ /* 0x000fe200078e0203 */
[----:B------:R-:W-:-:S07]  /*13cf0*/  SHF.L.U32 R0, R5, 0x1f, RZ ;  /* 0x0000001f05007819 */ /* 0x000fce00000006ff */
.L_x_299:
[----:B-1----:R1:W2:Y:S02]  /*13d00*/  SYNCS.PHASECHK.TRANS64.TRYWAIT P0, [R3+URZ], R0 ;  /* 0x00000000030075a7 */ /* 0x0022a4000800017f */
[----:B--2---:R-:W-:Y:S05]  /*13d10*/  @!P0 NANOSLEEP.SYNCS 0x989680 ;  /* 0x009896800000895d */ /* 0x004fea0003900000 */
[----:B------:R-:W2:Y:S02]  /*13d20*/  @!P0 SYNCS.PHASECHK.TRANS64 P0, [R3+URZ], R0 ;  /* 0x00000000030085a7 */ /* 0x000ea4000800007f */
[----:B--2---:R-:W-:Y:S05]  /*13d30*/  @!P0 BRA `(.L_x_299) ;  /* 0xfffffffc00f08947 */ /* 0x004fea000383ffff */
.L_x_296:
[----:B------:R-:W-:Y:S05]  /*13d40*/  BSYNC B0 ;  /* 0x0000000000007941 */ /* 0x000fea0003800000 */
.L_x_295:
[----:B------:R-:W-:Y:S05]  /*13d50*/  EXIT ;  /* 0x000000000000794d */ /* 0x000fea0003800000 */
.L_x_17:
[----:B--2---:R-:W-:-:S04]  /*13d60*/  IMAD.U32 R3, RZ, RZ, UR6 ;  /* 0x00000006ff037e24 */ /* 0x004fc8000f8e00ff */
[----:B------:R2:W4:Y:S03]  /*13d70*/  SYNCS.PHASECHK.TRANS64.TRYWAIT P0, [R3+URZ], R0 ;  /* 0x00000000030075a7 */ /* 0x000526000800017f */
[----:B----4-:R-:W-:Y:S05]  /*13d80*/  @!P0 NANOSLEEP.SYNCS 0x989680 ;  /* 0x009896800000895d */ /* 0x010fea0003900000 */
[----:B------:R-:W4:Y:S02]  /*13d90*/  @!P0 SYNCS.PHASECHK.TRANS64 P0, [R3+URZ], R0 ;  /* 0x00000000030085a7 */ /* 0x000f24000800007f */
[----:B----4-:R-:W-:Y:S05]  /*13da0*/  @!P0 BRA `(.L_x_17) ;  /* 0xfffffffc00ec8947 */ /* 0x010fea000383ffff */
[----:B------:R-:W-:Y:S05]  /*13db0*/  BRA `(.L_x_16) ;  /* 0xfffffedc008c7947 */ /* 0x000fea000383ffff */
.L_x_23:
[----:B-----5:R2:W-:Y:S02]  /*13dc0*/  STL [R1+0x64], R0 ;  /* 0x0000640001007387 */ /* 0x0205e40000100800 */
[----:B--2---:R-:W-:-:S04]  /*13dd0*/  IMAD.U32 R0, RZ, RZ, UR8 ;  /* 0x00000008ff007e24 */ /* 0x004fc8000f8e00ff */
[----:B------:R2:W4:Y:S03]  /*13de0*/  SYNCS.PHASECHK.TRANS64.TRYWAIT P0, [R0+URZ], R228 ;  /* 0x000000e4000075a7 */ /* 0x000526000800017f */
[----:B----4-:R-:W-:Y:S05]  /*13df0*/  @!P0 NANOSLEEP.SYNCS 0x989680 ;  /* 0x009896800000895d */ /* 0x010fea0003900000 */
[----:B------:R2:W4:Y:S02]  /*13e00*/  @!P0 SYNCS.PHASECHK.TRANS64 P0, [R0+URZ], R228 ;  /* 0x000000e4000085a7 */ /* 0x000524000800007f */
[----:B--2---:R2:W5:Y:S02]  /*13e10*/  LDL.LU R0, [R1+0x64] ;  /* 0x0000640001007983 */ /* 0x0045640000300800 */
[----:B--2-4-:R-:W-:Y:S05]  /*13e20*/  @!P0 BRA `(.L_x_23) ;  /* 0xfffffffc00e48947 */ /* 0x014fea000383ffff */
[----:B------:R-:W-:Y:S05]  /*13e30*/  BRA `(.L_x_22) ;  /* 0xffffff1000807947 */ /* 0x000fea000383ffff */
.L_x_282:
[----:B------:R-:W-:Y:S01]  /*13e40*/  BSSY B1, `(.L_x_300) ;  /* 0x0000006000017945 */ /* 0x000fe20003800000 */
[----:B------:R-:W-:-:S07]  /*13e50*/  IMAD.MOV.U32 R2, RZ, RZ, -0x1 ;  /* 0xffffffffff027424 */ /* 0x000fce00078e00ff */
[----:B------:R-:W-:Y:S05]  /*13e60*/  WARPSYNC.COLLECTIVE R2, `(.L_x_301) ;  /* 0x00000000020c7348 */ /* 0x000fea0003c00000 */
[----:B------:R-:W-:Y:S02]  /*13e70*/  ELECT P1, UR62, PT ;  /* 0x00000000003e782f */ /* 0x000fe40003820000 */
[----:B------:R-:W-:Y:S01]  /*13e80*/  MOV R2, UR62 ;  /* 0x0000003e00027c02 */ /* 0x000fe20008000f00 */
[----:B------:R-:W-:Y:S10]  /*13e90*/  ENDCOLLECTIVE ;  /* 0x000000000000791b */ /* 0x000ff40003800000 */
.L_x_301:
[----:B------:R-:W-:Y:S05]  /*13ea0*/  BSYNC B1 ;  /* 0x0000000000017941 */ /* 0x000fea0003800000 */
.L_x_300:
[----:B------:R-:W-:Y:S05]  /*13eb0*/  BRA `(.L_x_302) ;  /* 0xfffffff0002c7947 */ /* 0x000fea000383ffff */
.L_x_285:
[----:B0-----:R0:W1:Y:S02]  /*13ec0*/  SYNCS.PHASECHK.TRANS64.TRYWAIT P1, [R12+URZ+0x10], R5 ;  /* 0x000010050c0075a7 */ /* 0x001064000802017f */
[----:B-1----:R-:W-:Y:S05]  /*13ed0*/  @!P1 NANOSLEEP.SYNCS 0x989680 ;  /* 0x009896800000995d */ /* 0x002fea0003900000 */
[----:B------:R-:W1:Y:S02]  /*13ee0*/  @!P1 SYNCS.PHASECHK.TRANS64 P1, [R12+URZ+0x10], R5 ;  /* 0x000010050c0095a7 */ /* 0x000e64000802007f */
[----:B-1----:R-:W-:Y:S05]  /*13ef0*/  @!P1 BRA `(.L_x_285) ;  /* 0xfffffffc00f09947 */ /* 0x002fea000383ffff */
[----:B------:R-:W-:Y:S05]  /*13f00*/  BRA `(.L_x_303) ;  /* 0xfffffff000607947 */ /* 0x000fea000383ffff */
.L_x_294:
[----:B------:R-:W-:Y:S01]  /*13f10*/  BSSY B0, `(.L_x_304) ;  /* 0x0000006000007945 */ /* 0x000fe20003800000 */
[----:B------:R-:W-:-:S07]  /*13f20*/  IMAD.MOV.U32 R2, RZ, RZ, -0x1 ;  /* 0xffffffffff027424 */ /* 0x000fce00078e00ff */
[----:B------:R-:W-:Y:S05]  /*13f30*/  WARPSYNC.COLLECTIVE R2, `(.L_x_305) ;  /* 0x00000000020c7348 */ /* 0x000fea0003c00000 */
[----:B------:R-:W-:Y:S02]  /*13f40*/  ELECT P1, UR62, PT ;  /* 0x00000000003e782f */ /* 0x000fe40003820000 */
[----:B------:R-:W-:Y:S01]  /*13f50*/  MOV R2, UR62 ;  /* 0x0000003e00027c02 */ /* 0x000fe20008000f00 */
[----:B------:R-:W-:Y:S10]  /*13f60*/  ENDCOLLECTIVE ;  /* 0x000000000000791b */ /* 0x000ff40003800000 */
.L_x_305:
[----:B------:R-:W-:Y:S05]  /*13f70*/  BSYNC B0 ;  /* 0x0000000000007941 */ /* 0x000fea0003800000 */
.L_x_304:
[----:B------:R-:W-:Y:S01]  /*13f80*/  PLOP3.LUT P0, PT, P1, PT, PT, 0x80, 0x0 ;  /* 0x000000000000781c */ /* 0x000fe20000f0f070 */
[----:B------:R-:W-:-:S12]  /*13f90*/  BRA `(.L_x_306) ;  /* 0xfffffff800f87947 */ /* 0x000fd8000383ffff */
.L_x_298:
[----:B0-----:R0:W1:Y:S02]  /*13fa0*/  SYNCS.PHASECHK.TRANS64.TRYWAIT P0, [R7+URZ], R2 ;  /* 0x00000002070075a7 */ /* 0x001064000800017f */
[----:B-1----:R-:W-:Y:S05]  /*13fb0*/  @!P0 NANOSLEEP.SYNCS 0x989680 ;  /* 0x009896800000895d */ /* 0x002fea0003900000 */
[----:B------:R-:W1:Y:S02]  /*13fc0*/  @!P0 SYNCS.PHASECHK.TRANS64 P0, [R7+URZ], R2 ;  /* 0x00000002070085a7 */ /* 0x000e64000800007f */
[----:B-1----:R-:W-:Y:S05]  /*13fd0*/  @!P0 BRA `(.L_x_298) ;  /* 0xfffffffc00f08947 */ /* 0x002fea000383ffff */
[----:B------:R-:W-:Y:S05]  /*13fe0*/  BRA `(.L_x_307) ;  /* 0xfffffffc003c7947 */ /* 0x000fea000383ffff */
.L_x_308:
[----:B------:R-:W-:-:S00]  /*13ff0*/  BRA `(.L_x_308) ;  /* 0xfffffffc00fc7947 */ /* 0x000fc0000383ffff */
[----:B------:R-:W-:-:S00]  /*14000*/  NOP ;  /* 0x0000000000007918 */ /* 0x000fc00000000000 */
[----:B------:R-:W-:-:S00]  /*14010*/  NOP ;  /* 0x0000000000007918 */ /* 0x000fc00000000000 */
[----:B------:R-:W-:-:S00]  /*14020*/  NOP ;  /* 0x0000000000007918 */ /* 0x000fc00000000000 */
[----:B------:R-:W-:-:S00]  /*14030*/  NOP ;  /* 0x0000000000007918 */ /* 0x000fc00000000000 */
[----:B------:R-:W-:-:S00]  /*14040*/  NOP ;  /* 0x0000000000007918 */ /* 0x000fc00000000000 */
[----:B------:R-:W-:-:S00]  /*14050*/  NOP ;  /* 0x0000000000007918 */ /* 0x000fc00000000000 */
[----:B------:R-:W-:-:S00]  /*14060*/  NOP ;  /* 0x0000000000007918 */ /* 0x000fc00000000000 */
[----:B------:R-:W-:-:S00]  /*14070*/  NOP ;  /* 0x0000000000007918 */ /* 0x000fc00000000000 */
.L_x_309:


//--------------------- .nv.shared._ZN7cutlass13device_kernelINS_4gemm6kernel13GemmUniversalIN4cute5tupleIJiiiiEEENS1_10collective13CollectiveMmaINS1_37MainloopSm90TmaGmmaWarpSpecializedFP8ILi2ENS5_IJNS4_1CILi1EEESB_SB_EEENS1_35KernelTmaWarpSpecializedCooperativeEEENS5_IJNSA_ILi128EEENSA_ILi240EEENSA_ILi256EEEEEENS_12float_e4m3_tENS5_IJlSB_lEEESJ_SK_NS4_8TiledMMAINS4_8MMA_AtomIJNS4_4SM904GMMA30MMA_64x16x32_F32E4M3E4M3_SS_TNILNSO_7ScaleInE1ELSQ_1EEEEEENS4_6LayoutINS5_IJNSA_ILi2EEESB_SB_EEENS5_IJSB_NSA_ILi0EEESW_EEEEENS5_IJNS4_10UnderscoreESZ_SZ_EEEEENS4_13SM90_TMA_LOADENS4_14ComposedLayoutINS4_7SwizzleILi3ELi4ELi3EEENS4_18smem_ptr_flag_bitsILi8EEENST_INS5_IJNSA_ILi8EEESF_EEENS5_IJSF_SB_EEEEEEEvNS4_8identityES12_S1C_vS1D_EENS_8epilogue10collective6detail29Sm90TmaWarpSpecializedAdapterINS1G_15DefaultEpilogueISJ_SK_SK_NS1F_6thread17LinearCombinationISJ_Li1EffLNS1K_9ScaleType4KindE0ELNS_15FloatRoundStyleE2ESJ_EENS1_15EpilogueDefaultEEEEEvvEEEEvNT_6ParamsE --------------------------
	.section	.nv.shared._ZN7cutlass13device_kernelINS_4gemm6kernel13GemmUniversalIN4cute5tupleIJiiiiEEENS1_10collective13CollectiveMmaINS1_37MainloopSm90TmaGmmaWarpSpecializedFP8ILi2ENS5_IJNS4_1CILi1EEESB_SB_EEENS1_35KernelTmaWarpSpecializedCooperativeEEENS5_IJNSA_ILi128EEENSA_ILi240EEENSA_ILi256EEEEEENS_12float_e4m3_tENS5_IJlSB_lEEESJ_SK_NS4_8TiledMMAINS4_8MMA_AtomIJNS4_4SM904GMMA30MMA_64x16x32_F32E4M3E4M3_SS_TNILNSO_7ScaleInE1ELSQ_1EEEEEENS4_6LayoutINS5_IJNSA_ILi2EEESB_SB_EEENS5_IJSB_NSA_ILi0EEESW_EEEEENS5_IJNS4_10UnderscoreESZ_SZ_EEEEENS4_13SM90_TMA_LOADENS4_14ComposedLayoutINS4_7SwizzleILi3ELi4ELi3EEENS4_18smem_ptr_flag_bitsILi8EEENST_INS5_IJNSA_ILi8EEESF_EEENS5_IJSF_SB_EEEEEEEvNS4_8identityES12_S1C_vS1D_EENS_8epilogue10collective6detail29Sm90TmaWarpSpecializedAdapterINS1G_15DefaultEpilogueISJ_SK_SK_NS1F_6thread17LinearCombinationISJ_Li1EffLNS1K_9ScaleType4KindE0ELNS_15FloatRoundStyleE2ESJ_EENS1_15EpilogueDefaultEEEEEvvEEEEvNT_6ParamsE,"aw",@nobits
	.sectionflags	@""
	.align	16
	.zero		1024


//--------------------- .nv.shared.reserved.0     --------------------------
	.section	.nv.shared.reserved.0,"aw",@nobits
	.weak		__nv_reservedSMEM_offset_0_alias
	.size		__nv_reservedSMEM_offset_0_alias, 0, 0
	.other		__nv_reservedSMEM_offset_0_alias,@"STO_CUDA_RESERVED_SHARED STV_DEFAULT"
__nv_reservedSMEM_offset_0_alias:
	.zero		0


//--------------------- .nv.global                --------------------------
	.section	.nv.global,"aw",@nobits
.nv.global:
	.type		_ZN40_INTERNAL_430bed89_4_k_cu_7d7288f3_168074cute1_E,@object
	.size		_ZN40_INTERNAL_430bed89_4_k_cu_7d7288f3_168074cute1_E,(_ZN40_INTERNAL_430bed89_4_k_cu_7d7288f3_168074cuda3std3__45__cpo6cbeginE - _ZN40_INTERNAL_430bed89_4_k_cu_7d7288f3_168074cute1_E)
_ZN40_INTERNAL_430bed89_4_k_cu_7d7288f3_168074cute1_E:
	.zero		1
	.type		_ZN40_INTERNAL_430bed89_4_k_cu_7d7288f3_168074cuda3std3__45__cpo6cbeginE,@object
	.size		_ZN40_INTERNAL_430bed89_4_k_cu_7d7288f3_168074cuda3std3__45__cpo6cbeginE,(_ZN40_INTERNAL_430bed89_4_k_cu_7d7288f3_168074cuda3std3__48in_placeE - _ZN40_INTERNAL_430bed89_4_k_cu_7d7288f3_168074cuda3std3__45__cpo6cbeginE)
_ZN40_INTERNAL_430bed89_4_k_cu_7d7288f3_168074cuda3std3__45__cpo6cbeginE:
	.zero		1
	.type		_ZN40_INTERNAL_430bed89_4_k_cu_7d7288f3_168074cuda3std3__48in_placeE,@object
	.size		_ZN40_INTERNAL_430bed89_4_k_cu_7d7288f3_168074cuda3std3__48in_placeE,(_ZN40_INTERNAL_430bed89_4_k_cu_7d7288f3_168074cuda3std6ranges3__45__cpo9iter_moveE - _ZN40_INTERNAL_430bed89_4_k_cu_7d7288f3_168074cuda3std3__48in_placeE)
_ZN40_INTERNAL_430bed89_4_k_cu_7d7288f3_168074cuda3std3__48in_placeE:
	.zero		1
	.type		_ZN40_INTERNAL_430bed89_4_k_cu_7d7288f3_168074cuda3std6ranges3__45__cpo9iter_moveE,@object
	.size		_ZN40_INTERNAL_430bed89_4_k_cu_7d7288f3_168074cuda3std6ranges3__45__cpo9iter_moveE,(_ZN40_INTERNAL_430bed89_4_k_cu_7d7288f3_168074cuda3std3__45__cpo5beginE - _ZN40_INTERNAL_430bed89_4_k_cu_7d7288f3_168074cuda3std6ranges3__45__cpo9iter_moveE)
_ZN40_INTERNAL_430bed89_4_k_cu_7d7288f3_168074cuda3std6ranges3__45__cpo9iter_moveE:
	.zero		1
	.type		_ZN40_INTERNAL_430bed89_4_k_cu_7d7288f3_168074cuda3std3__45__cpo5beginE,@object
	.size		_ZN40_INTERNAL_430bed89_4_k_cu_7d7288f3_168074cuda3std3__45__cpo5beginE,(_ZN40_INTERNAL_430bed89_4_k_cu_7d7288f3_168074cuda3std3__442_GLOBAL__N__430bed89_4_k_cu_7d7288f3_168076ignoreE - _ZN40_INTERNAL_430bed89_4_k_cu_7d7288f3_168074cuda3std3__45__cpo5beginE)
_ZN40_INTERNAL_430bed89_4_k_cu_7d7288f3_168074cuda3std3__45__cpo5beginE:
	.zero		1
	.type		_ZN40_INTERNAL_430bed89_4_k_cu_7d7288f3_168074cuda3std3__442_GLOBAL__N__430bed89_4_k_cu_7d7288f3_168076ignoreE,@object
	.size		_ZN40_INTERNAL_430bed89_4_k_cu_7d7288f3_168074cuda3std3__442_GLOBAL__N__430bed89_4_k_cu_7d7288f3_168076ignoreE,(_ZN40_INTERNAL_430bed89_4_k_cu_7d7288f3_168074cute7productE - _ZN40_INTERNAL_430bed89_4_k_cu_7d7288f3_168074cuda3std3__442_GLOBAL__N__430bed89_4_k_cu_7d7288f3_168076ignoreE)
_ZN40_INTERNAL_430bed89_4_k_cu_7d7288f3_168074cuda3std3__442_GLOBAL__N__430bed89_4_k_cu_7d7288f3_168076ignoreE:
	.zero		1
	.type		_ZN40_INTERNAL_430bed89_4_k_cu_7d7288f3_168074cute7productE,@object
	.size		_ZN40_INTERNAL_430bed89_4_k_cu_7d7288f3_168074cute7productE,(_ZN40_INTERNAL_430bed89_4_k_cu_7d7288f3_168074cuda3std3__45__cpo3endE - _ZN40_INTERNAL_430bed89_4_k_cu_7d7288f3_168074cute7productE)
_ZN40_INTERNAL_430bed89_4_k_cu_7d7288f3_168074cute7productE:
	.zero		1
	.type		_ZN40_INTERNAL_430bed89_4_k_cu_7d7288f3_168074cuda3std3__45__cpo3endE,@object
	.size		_ZN40_INTERNAL_430bed89_4_k_cu_7d7288f3_168074cuda3std3__45__cpo3endE,(_ZN40_INTERNAL_430bed89_4_k_cu_7d7288f3_168074cuda3std3__419piecewise_constructE - _ZN40_INTERNAL_430bed89_4_k_cu_7d7288f3_168074cuda3std3__45__cpo3endE)
_ZN40_INTERNAL_430bed89_4_k_cu_7d7288f3_168074cuda3std3__45__cpo3endE:
	.zero		1
	.type		_ZN40_INTERNAL_430bed89_4_k_cu_7d7288f3_168074cuda3std3__419piecewise_constructE,@object
	.size		_ZN40_INTERNAL_430bed89_4_k_cu_7d7288f3_168074cuda3std3__419piecewise_constructE,(_ZN40_INTERNAL_430bed89_4_k_cu_7d7288f3_168074cuda3std3__45__cpo4cendE - _ZN40_INTERNAL_430bed89_4_k_cu_7d7288f3_168074cuda3std3__419piecewise_constructE)
_ZN40_INTERNAL_430bed89_4_k_cu_7d7288f3_168074cuda3std3__419piecewise_constructE:
	.zero		1
	.type		_ZN40_INTERNAL_430bed89_4_k_cu_7d7288f3_168074cuda3std3__45__cpo4cendE,@object
	.size		_ZN40_INTERNAL_430bed89_4_k_cu_7d7288f3_168074cuda3std3__45__cpo4cendE,(_ZN40_INTERNAL_430bed89_4_k_cu_7d7288f3_168074cuda3std6ranges3__45__cpo4swapE - _ZN40_INTERNAL_430bed89_4_k_cu_7d7288f3_168074cuda3std3__45__cpo4cendE)
_ZN40_INTERNAL_430bed89_4_k_cu_7d7288f3_168074cuda3std3__45__cpo4cendE:
	.zero		1
	.type		_ZN40_INTERNAL_430bed89_4_k_cu_7d7288f3_168074cuda3std6ranges3__45__cpo4swapE,@object
	.size		_ZN40_INTERNAL_430bed89_4_k_cu_7d7288f3_168074cuda3std6ranges3__45__cpo4swapE,(.L_7 - _ZN40_INTERNAL_430bed89_4_k_cu_7d7288f3_168074cuda3std6ranges3__45__cpo4swapE)
_ZN40_INTERNAL_430bed89_4_k_cu_7d7288f3_168074cuda3std6ranges3__45__cpo4swapE:
	.zero		1
.L_7:


//--------------------- .nv.constant0._ZN7cutlass13device_kernelINS_4gemm6kernel13GemmUniversalIN4cute5tupleIJiiiiEEENS1_10collective13CollectiveMmaINS1_37MainloopSm90TmaGmmaWarpSpecializedFP8ILi2ENS5_IJNS4_1CILi1EEESB_SB_EEENS1_35KernelTmaWarpSpecializedCooperativeEEENS5_IJNSA_ILi128EEENSA_ILi240EEENSA_ILi256EEEEEENS_12float_e4m3_tENS5_IJlSB_lEEESJ_SK_NS4_8TiledMMAINS4_8MMA_AtomIJNS4_4SM904GMMA30MMA_64x16x32_F32E4M3E4M3_SS_TNILNSO_7ScaleInE1ELSQ_1EEEEEENS4_6LayoutINS5_IJNSA_ILi2EEESB_SB_EEENS5_IJSB_NSA_ILi0EEESW_EEEEENS5_IJNS4_10UnderscoreESZ_SZ_EEEEENS4_13SM90_TMA_LOADENS4_14ComposedLayoutINS4_7SwizzleILi3ELi4ELi3EEENS4_18smem_ptr_flag_bitsILi8EEENST_INS5_IJNSA_ILi8EEESF_EEENS5_IJSF_SB_EEEEEEEvNS4_8identityES12_S1C_vS1D_EENS_8epilogue10collective6detail29Sm90TmaWarpSpecializedAdapterINS1G_15DefaultEpilogueISJ_SK_SK_NS1F_6thread17LinearCombinationISJ_Li1EffLNS1K_9ScaleType4KindE0ELNS_15FloatRoundStyleE2ESJ_EENS1_15EpilogueDefaultEEEEEvvEEEEvNT_6ParamsE --------------------------
	.section	.nv.constant0._ZN7cutlass13device_kernelINS_4gemm6kernel13GemmUniversalIN4cute5tupleIJiiiiEEENS1_10collective13CollectiveMmaINS1_37MainloopSm90TmaGmmaWarpSpecializedFP8ILi2ENS5_IJNS4_1CILi1EEESB_SB_EEENS1_35KernelTmaWarpSpecializedCooperativeEEENS5_IJNSA_ILi128EEENSA_ILi240EEENSA_ILi256EEEEEENS_12float_e4m3_tENS5_IJlSB_lEEESJ_SK_NS4_8TiledMMAINS4_8MMA_AtomIJNS4_4SM904GMMA30MMA_64x16x32_F32E4M3E4M3_SS_TNILNSO_7ScaleInE1ELSQ_1EEEEEENS4_6LayoutINS5_IJNSA_ILi2EEESB_SB_EEENS5_IJSB_NSA_ILi0EEESW_EEEEENS5_IJNS4_10UnderscoreESZ_SZ_EEEEENS4_13SM90_TMA_LOADENS4_14ComposedLayoutINS4_7SwizzleILi3ELi4ELi3EEENS4_18smem_ptr_flag_bitsILi8EEENST_INS5_IJNSA_ILi8EEESF_EEENS5_IJSF_SB_EEEEEEEvNS4_8identityES12_S1C_vS1D_EENS_8epilogue10collective6detail29Sm90TmaWarpSpecializedAdapterINS1G_15DefaultEpilogueISJ_SK_SK_NS1F_6thread17LinearCombinationISJ_Li1EffLNS1K_9ScaleType4KindE0ELNS_15FloatRoundStyleE2ESJ_EENS1_15EpilogueDefaultEEEEEvvEEEEvNT_6ParamsE,"a",@progbits
	.sectionflags	@""
	.align	4
.nv.constant0._ZN7cutlass13device_kernelINS_4gemm6kernel13GemmUniversalIN4cute5tupleIJiiiiEEENS1_10collective13CollectiveMmaINS1_37MainloopSm90TmaGmmaWarpSpecializedFP8ILi2ENS5_IJNS4_1CILi1EEESB_SB_EEENS1_35KernelTmaWarpSpecializedCooperativeEEENS5_IJNSA_ILi128EEENSA_ILi240EEENSA_ILi256EEEEEENS_12float_e4m3_tENS5_IJlSB_lEEESJ_SK_NS4_8TiledMMAINS4_8MMA_AtomIJNS4_4SM904GMMA30MMA_64x16x32_F32E4M3E4M3_SS_TNILNSO_7ScaleInE1ELSQ_1EEEEEENS4_6LayoutINS5_IJNSA_ILi2EEESB_SB_EEENS5_IJSB_NSA_ILi0EEESW_EEEEENS5_IJNS4_10UnderscoreESZ_SZ_EEEEENS4_13SM90_TMA_LOADENS4_14ComposedLayoutINS4_7SwizzleILi3ELi4ELi3EEENS4_18smem_ptr_flag_bitsILi8EEENST_INS5_IJNSA_ILi8EEESF_EEENS5_IJSF_SB_EEEEEEEvNS4_8identityES12_S1C_vS1D_EENS_8epilogue10collective6detail29Sm90TmaWarpSpecializedAdapterINS1G_15DefaultEpilogueISJ_SK_SK_NS1F_6thread17LinearCombinationISJ_Li1EffLNS1K_9ScaleType4KindE0ELNS_15FloatRoundStyleE2ESJ_EENS1_15EpilogueDefaultEEEEEvvEEEEvNT_6ParamsE:
	.zero		1664


//--------------------- SYMBOLS --------------------------

	.type		.nv.reservedSmem.offset0,@object
	.size		.nv.reservedSmem.offset0,0x4
